	.headerflags	@"EF_CUDA_TEXMODE_UNIFIED EF_CUDA_64BIT_ADDRESS EF_CUDA_ACCELERATORS EF_CUDA_SM90 EF_CUDA_VIRTUAL_SM(EF_CUDA_SM90)"
	.elftype	@"ET_EXEC"


//--------------------- .nv.info                  --------------------------
	.section	.nv.info,"",@"SHT_CUDA_INFO"
	.align	4


	//----- nvinfo : EIATTR_REGCOUNT
	.align		4
        /*0000*/ 	.byte	0x04, 0x2f
        /*0002*/ 	.short	(.L_1 - .L_0)
	.align		4
.L_0:
        /*0004*/ 	.word	index@(triton_poi_fused_max_pool2d_with_indices_3)
        /*0008*/ 	.word	0x00000060


	//----- nvinfo : EIATTR_MIN_STACK_SIZE
	.align		4
.L_1:
        /*000c*/ 	.byte	0x04, 0x12
        /*000e*/ 	.short	(.L_3 - .L_2)
	.align		4
.L_2:
        /*0010*/ 	.word	index@(triton_poi_fused_max_pool2d_with_indices_3)
        /*0014*/ 	.word	0x00000000


	//----- nvinfo : EIATTR_FRAME_SIZE
	.align		4
.L_3:
        /*0018*/ 	.byte	0x04, 0x11
        /*001a*/ 	.short	(.L_5 - .L_4)
	.align		4
.L_4:
        /*001c*/ 	.word	index@(triton_poi_fused_max_pool2d_with_indices_3)
        /*0020*/ 	.word	0x00000000


	//----- nvinfo : EIATTR_MIN_STACK_SIZE
	.align		4
.L_5:
        /*0024*/ 	.byte	0x04, 0x12
        /*0026*/ 	.short	(.L_7 - .L_6)
	.align		4
.L_6:
        /*0028*/ 	.word	index@(triton_poi_fused_max_pool2d_with_indices_3)
        /*002c*/ 	.word	0x00000000
.L_7:


//--------------------- .nv.info.triton_poi_fused_max_pool2d_with_indices_3 --------------------------
	.section	.nv.info.triton_poi_fused_max_pool2d_with_indices_3,"",@"SHT_CUDA_INFO"
	.sectionflags	@""
	.align	4


	//----- nvinfo : EIATTR_CUDA_API_VERSION
	.align		4
        /*0000*/ 	.byte	0x04, 0x37
        /*0002*/ 	.short	(.L_9 - .L_8)
.L_8:
        /*0004*/ 	.word	0x0000007c


	//----- nvinfo : EIATTR_KPARAM_INFO
	.align		4
.L_9:
        /*0008*/ 	.byte	0x04, 0x17
        /*000a*/ 	.short	(.L_11 - .L_10)
.L_10:
        /*000c*/ 	.word	0x00000000
        /*0010*/ 	.short	0x0004
        /*0012*/ 	.short	0x001c
        /*0014*/ 	.byte	0x00, 0xf0, 0x11, 0x00


	//----- nvinfo : EIATTR_KPARAM_INFO
	.align		4
.L_11:
        /*0018*/ 	.byte	0x04, 0x17
        /*001a*/ 	.short	(.L_13 - .L_12)
.L_12:
        /*001c*/ 	.word	0x00000000
        /*0020*/ 	.short	0x0003
        /*0022*/ 	.short	0x0018
        /*0024*/ 	.byte	0x00, 0xf0, 0x11, 0x00


	//----- nvinfo : EIATTR_KPARAM_INFO
	.align		4
.L_13:
        /*0028*/ 	.byte	0x04, 0x17
        /*002a*/ 	.short	(.L_15 - .L_14)
.L_14:
        /*002c*/ 	.word	0x00000000
        /*0030*/ 	.short	0x0002
        /*0032*/ 	.short	0x0010
        /*0034*/ 	.byte	0x00, 0xf4, 0x21, 0x00


	//----- nvinfo : EIATTR_KPARAM_INFO
	.align		4
.L_15:
        /*0038*/ 	.byte	0x04, 0x17
        /*003a*/ 	.short	(.L_17 - .L_16)
.L_16:
        /*003c*/ 	.word	0x00000000
        /*0040*/ 	.short	0x0001
        /*0042*/ 	.short	0x0008
        /*0044*/ 	.byte	0x00, 0xf4, 0x21, 0x00


	//----- nvinfo : EIATTR_KPARAM_INFO
	.align		4
.L_17:
        /*0048*/ 	.byte	0x04, 0x17
        /*004a*/ 	.short	(.L_19 - .L_18)
.L_18:
        /*004c*/ 	.word	0x00000000
        /*0050*/ 	.short	0x0000
        /*0052*/ 	.short	0x0000
        /*0054*/ 	.byte	0x00, 0xf4, 0x21, 0x00


	//----- nvinfo : EIATTR_SPARSE_MMA_MASK
	.align		4
.L_19:
        /*0058*/ 	.byte	0x03, 0x50
        /*005a*/ 	.short	0x0000


	//----- nvinfo : EIATTR_MAXREG_COUNT
	.align		4
        /*005c*/ 	.byte	0x03, 0x1b
        /*005e*/ 	.short	0x00ff


	//----- nvinfo : EIATTR_EXIT_INSTR_OFFSETS
	.align		4
        /*0060*/ 	.byte	0x04, 0x1c
        /*0062*/ 	.short	(.L_21 - .L_20)


	//   ....[0]....
.L_20:
        /*0064*/ 	.word	0x00003750


	//   ....[1]....
        /*0068*/ 	.word	0x00003780


	//----- nvinfo : EIATTR_REQNTID
	.align		4
.L_21:
        /*006c*/ 	.byte	0x04, 0x10
        /*006e*/ 	.short	(.L_23 - .L_22)
.L_22:
        /*0070*/ 	.word	0x00000080
        /*0074*/ 	.word	0x00000001
        /*0078*/ 	.word	0x00000001


	//----- nvinfo : EIATTR_CBANK_PARAM_SIZE
	.align		4
.L_23:
        /*007c*/ 	.byte	0x03, 0x19
        /*007e*/ 	.short	0x0020


	//----- nvinfo : EIATTR_PARAM_CBANK
	.align		4
        /*0080*/ 	.byte	0x04, 0x0a
        /*0082*/ 	.short	(.L_25 - .L_24)
	.align		4
.L_24:
        /*0084*/ 	.word	index@(.nv.constant0.triton_poi_fused_max_pool2d_with_indices_3)
        /*0088*/ 	.short	0x0210
        /*008a*/ 	.short	0x0020


	//----- nvinfo : EIATTR_SW_WAR
	.align		4
.L_25:
        /*008c*/ 	.byte	0x04, 0x36
        /*008e*/ 	.short	(.L_27 - .L_26)
.L_26:
        /*0090*/ 	.word	0x00000008
.L_27:


//--------------------- .nv.callgraph             --------------------------
	.section	.nv.callgraph,"",@"SHT_CUDA_CALLGRAPH"
	.align	4
	.sectionentsize	8
	.align		4
        /*0000*/ 	.word	0x00000000
	.align		4
        /*0004*/ 	.word	0xffffffff
	.align		4
        /*0008*/ 	.word	0x00000000
	.align		4
        /*000c*/ 	.word	0xfffffffe
	.align		4
        /*0010*/ 	.word	0x00000000
	.align		4
        /*0014*/ 	.word	0xfffffffd
	.align		4
        /*0018*/ 	.word	0x00000000
	.align		4
        /*001c*/ 	.word	0xfffffffc


//--------------------- .text.triton_poi_fused_max_pool2d_with_indices_3 --------------------------
	.section	.text.triton_poi_fused_max_pool2d_with_indices_3,"ax",@progbits
	.sectionflags	@"SHF_BARRIERS=1"
	.align	128
        .global         triton_poi_fused_max_pool2d_with_indices_3
        .type           triton_poi_fused_max_pool2d_with_indices_3,@function
        .size           triton_poi_fused_max_pool2d_with_indices_3,(.L_x_1 - triton_poi_fused_max_pool2d_with_indices_3)
        .other          triton_poi_fused_max_pool2d_with_indices_3,@"STO_CUDA_ENTRY STV_DEFAULT"
triton_poi_fused_max_pool2d_with_indices_3:
.text.triton_poi_fused_max_pool2d_with_indices_3:
[----:B------:R-:W0:Y:S01]  /*0000*/  LDC R1, c[0x0][0x28] ;  /* 0x00000a00ff017b82 */ /* 0x000e220000000800 */
[----:B------:R-:W1:Y:S01]  /*0010*/  S2R R6, SR_CTAID.X ;  /* 0x0000000000067919 */ /* 0x000e620000002500 */
[----:B------:R-:W-:-:S06]  /*0020*/  IMAD.MOV.U32 R2, RZ, RZ, RZ ;  /* 0x000000ffff027224 */ /* 0x000fcc00078e00ff */
[----:B------:R-:W2:Y:S01]  /*0030*/  LDC.64 R54, c[0x0][0x210] ;  /* 0x00008400ff367b82 */ /* 0x000ea20000000a00 */
[----:B------:R-:W-:Y:S01]  /*0040*/  IMAD.MOV.U32 R80, RZ, RZ, RZ ;  /* 0x000000ffff507224 */ /* 0x000fe200078e00ff */
[----:B------:R-:W3:Y:S01]  /*0050*/  S2R R9, SR_TID.X ;  /* 0x0000000000097919 */ /* 0x000ee20000002100 */
[----:B------:R-:W4:Y:S01]  /*0060*/  S2R R10, SR_CTAID.Y ;  /* 0x00000000000a7919 */ /* 0x000f220000002600 */
[----:B------:R-:W-:Y:S01]  /*0070*/  CS2R R68, SRZ ;  /* 0x0000000000447805 */ /* 0x000fe2000001ff00 */
[----:B------:R-:W-:Y:S01]  /*0080*/  ULDC.64 UR6, c[0x0][0x208] ;  /* 0x0000820000067ab9 */ /* 0x000fe20000000a00 */
[----:B------:R-:W-:Y:S01]  /*0090*/  IMAD.MOV.U32 R78, RZ, RZ, RZ ;  /* 0x000000ffff4e7224 */ /* 0x000fe200078e00ff */
[----:B------:R-:W-:Y:S01]  /*00a0*/  CS2R R62, SRZ ;  /* 0x00000000003e7805 */ /* 0x000fe2000001ff00 */
[----:B------:R-:W-:Y:S01]  /*00b0*/  IMAD.MOV.U32 R36, RZ, RZ, RZ ;  /* 0x000000ffff247224 */ /* 0x000fe200078e00ff */
[----:B------:R-:W-:Y:S02]  /*00c0*/  CS2R R64, SRZ ;  /* 0x0000000000407805 */ /* 0x000fe4000001ff00 */
[----:B------:R-:W-:-:S02]  /*00d0*/  CS2R R56, SRZ ;  /* 0x0000000000387805 */ /* 0x000fc4000001ff00 */
[----:B------:R-:W-:Y:S01]  /*00e0*/  CS2R R72, SRZ ;  /* 0x0000000000487805 */ /* 0x000fe2000001ff00 */
[----:B------:R-:W-:Y:S01]  /*00f0*/  IMAD.MOV.U32 R34, RZ, RZ, RZ ;  /* 0x000000ffff227224 */ /* 0x000fe200078e00ff */
[----:B------:R-:W-:Y:S02]  /*0100*/  CS2R R40, SRZ ;  /* 0x0000000000287805 */ /* 0x000fe4000001ff00 */
[----:B------:R-:W-:Y:S02]  /*0110*/  CS2R R70, SRZ ;  /* 0x0000000000467805 */ /* 0x000fe4000001ff00 */
[----:B------:R-:W-:Y:S02]  /*0120*/  CS2R R32, SRZ ;  /* 0x0000000000207805 */ /* 0x000fe4000001ff00 */
[----:B------:R-:W-:Y:S01]  /*0130*/  CS2R R38, SRZ ;  /* 0x0000000000267805 */ /* 0x000fe2000001ff00 */
[----:B------:R-:W-:Y:S02]  /*0140*/  IMAD.MOV.U32 R20, RZ, RZ, RZ ;  /* 0x000000ffff147224 */ /* 0x000fe400078e00ff */
[----:B------:R-:W-:Y:S01]  /*0150*/  IMAD.MOV.U32 R8, RZ, RZ, RZ ;  /* 0x000000ffff087224 */ /* 0x000fe200078e00ff */
[----:B------:R-:W-:Y:S01]  /*0160*/  CS2R R66, SRZ ;  /* 0x0000000000427805 */ /* 0x000fe2000001ff00 */
[----:B------:R-:W-:Y:S01]  /*0170*/  IMAD.MOV.U32 R60, RZ, RZ, RZ ;  /* 0x000000ffff3c7224 */ /* 0x000fe200078e00ff */
[----:B------:R-:W-:Y:S01]  /*0180*/  CS2R R74, SRZ ;  /* 0x00000000004a7805 */ /* 0x000fe2000001ff00 */
[----:B------:R-:W-:Y:S01]  /*0190*/  IMAD.MOV.U32 R76, RZ, RZ, RZ ;  /* 0x000000ffff4c7224 */ /* 0x000fe200078e00ff */
[----:B------:R-:W5:Y:S01]  /*01a0*/  S2UR UR5, SR_CgaCtaId ;  /* 0x00000000000579c3 */ /* 0x000f620000008800 */
[----:B------:R-:W-:Y:S01]  /*01b0*/  UMOV UR4, 0x400 ;  /* 0x0000040000047882 */ /* 0x000fe20000000000 */
[----:B------:R-:W-:Y:S01]  /*01c0*/  ULDC.64 UR8, c[0x0][0x220] ;  /* 0x0000880000087ab9 */ /* 0x000fe20000000a00 */
[----:B-1----:R-:W-:Y:S01]  /*01d0*/  IMAD.SHL.U32 R6, R6, 0x20, RZ ;  /* 0x0000002006067824 */ /* 0x002fe200078e00ff */
[----:B---3--:R-:W-:-:S04]  /*01e0*/  SHF.R.U32.HI R15, RZ, 0x5, R9 ;  /* 0x00000005ff0f7819 */ /* 0x008fc80000011609 */
[----:B------:R-:W-:Y:S01]  /*01f0*/  LOP3.LUT R3, R6, 0x1f, R9, 0xf8, !PT ;  /* 0x0000001f06037812 */ /* 0x000fe200078ef809 */
[----:B----4-:R-:W-:Y:S01]  /*0200*/  IMAD.SHL.U32 R10, R10, 0x20, RZ ;  /* 0x000000200a0a7824 */ /* 0x010fe200078e00ff */
[----:B------:R-:W-:-:S03]  /*0210*/  SGXT.U32 R15, R15, 0x2 ;  /* 0x000000020f0f781a */ /* 0x000fc60000000000 */
[C---:B------:R-:W-:Y:S01]  /*0220*/  IMAD.HI R0, R3.reuse, -0x6db6db6d, R2 ;  /* 0x9249249303007827 */ /* 0x040fe200078e0202 */
[----:B------:R-:W-:Y:S02]  /*0230*/  ISETP.GE.AND P1, PT, R3, 0x31, PT ;  /* 0x000000310300780c */ /* 0x000fe40003f26270 */
[----:B------:R-:W-:Y:S02]  /*0240*/  LOP3.LUT R4, R10, 0x4, R15, 0xfe, !PT ;  /* 0x000000040a047812 */ /* 0x000fe400078efe0f */
[----:B------:R-:W-:Y:S02]  /*0250*/  SHF.R.U32.HI R5, RZ, 0x1f, R0 ;  /* 0x0000001fff057819 */ /* 0x000fe40000011600 */
[----:B------:R-:W-:Y:S02]  /*0260*/  ISETP.LT.AND P0, PT, R4, 0xc0, !P1 ;  /* 0x000000c00400780c */ /* 0x000fe40004f01270 */
[----:B------:R-:W-:-:S05]  /*0270*/  LEA.HI.SX32 R5, R0, R5, 0x1e ;  /* 0x0000000500057211 */ /* 0x000fca00078ff2ff */
[----:B------:R-:W-:-:S04]  /*0280*/  IMAD R0, R5, -0x7, R3 ;  /* 0xfffffff905007824 */ /* 0x000fc800078e0203 */
[----:B------:R-:W-:Y:S01]  /*0290*/  IMAD R11, R5, 0xf, R0 ;  /* 0x0000000f050b7824 */ /* 0x000fe200078e0200 */
[----:B------:R-:W-:-:S03]  /*02a0*/  LOP3.LUT R0, R10, R15, RZ, 0xfc, !PT ;  /* 0x0000000f0a007212 */ /* 0x000fc600078efcff */
[----:B------:R-:W-:Y:S01]  /*02b0*/  IMAD.SHL.U32 R11, R11, 0x2, RZ ;  /* 0x000000020b0b7824 */ /* 0x000fe200078e00ff */
[C---:B------:R-:W-:Y:S01]  /*02c0*/  ISETP.LT.AND P2, PT, R0.reuse, 0xc0, !P1 ;  /* 0x000000c00000780c */ /* 0x040fe20004f41270 */
[C---:B------:R-:W-:Y:S02]  /*02d0*/  IMAD R52, R0.reuse, 0xe1, RZ ;  /* 0x000000e100347824 */ /* 0x040fe400078e02ff */
[----:B------:R-:W-:Y:S02]  /*02e0*/  VIADD R25, R11, 0x1 ;  /* 0x000000010b197836 */ /* 0x000fe40000000000 */
[C---:B------:R-:W-:Y:S02]  /*02f0*/  IMAD R3, R0.reuse, 0xe1, R11 ;  /* 0x000000e100037824 */ /* 0x040fe400078e020b */
[----:B------:R-:W-:Y:S02]  /*0300*/  IMAD R17, R0, 0xe1, R25 ;  /* 0x000000e100117824 */ /* 0x000fe400078e0219 */
[----:B------:R-:W-:-:S02]  /*0310*/  VIADD R4, R52, 0x384 ;  /* 0x0000038434047836 */ /* 0x000fc40000000000 */
[----:B--2---:R-:W-:-:S04]  /*0320*/  IMAD.WIDE R2, R3, 0x4, R54 ;  /* 0x0000000403027825 */ /* 0x004fc800078e0236 */
[----:B------:R-:W-:Y:S01]  /*0330*/  IMAD.WIDE R16, R17, 0x4, R54 ;  /* 0x0000000411107825 */ /* 0x000fe200078e0236 */
[----:B------:R1:W2:Y:S03]  /*0340*/  @P2 LDG.E.EL R80, desc[UR6][R2.64] ;  /* 0x0000000602502981 */ /* 0x0002a6000c2e1900 */
[----:B------:R-:W-:Y:S01]  /*0350*/  IMAD.IADD R13, R11, 0x1, R4 ;  /* 0x000000010b0d7824 */ /* 0x000fe200078e0204 */
[----:B------:R-:W2:Y:S01]  /*0360*/  @P2 LDG.E.EL R69, desc[UR6][R16.64] ;  /* 0x0000000610452981 */ /* 0x000ea2000c2e1900 */
[----:B------:R-:W-:Y:S02]  /*0370*/  IMAD.IADD R19, R4, 0x1, R25 ;  /* 0x0000000104137824 */ /* 0x000fe400078e0219 */
[----:B------:R-:W-:Y:S02]  /*0380*/  IMAD.MOV.U32 R5, RZ, RZ, RZ ;  /* 0x000000ffff057224 */ /* 0x000fe400078e00ff */
[----:B------:R-:W-:Y:S01]  /*0390*/  IMAD.WIDE R12, R13, 0x4, R54 ;  /* 0x000000040d0c7825 */ /* 0x000fe200078e0236 */
[----:B-1----:R-:W-:-:S03]  /*03a0*/  LOP3.LUT R2, R10, 0x8, R15, 0xfe, !PT ;  /* 0x000000080a027812 */ /* 0x002fc600078efe0f */
[----:B------:R-:W-:Y:S01]  /*03b0*/  IMAD.WIDE R18, R19, 0x4, R54 ;  /* 0x0000000413127825 */ /* 0x000fe200078e0236 */
[----:B------:R-:W-:Y:S01]  /*03c0*/  ISETP.LT.AND P4, PT, R2, 0xc0, !P1 ;  /* 0x000000c00200780c */ /* 0x000fe20004f81270 */
[----:B------:R1:W3:Y:S02]  /*03d0*/  @P0 LDG.E.EL R5, desc[UR6][R12.64] ;  /* 0x000000060c050981 */ /* 0x0002e4000c2e1900 */
[C---:B------:R-:W-:Y:S02]  /*03e0*/  VIADD R29, R11.reuse, 0x2 ;  /* 0x000000020b1d7836 */ /* 0x040fe40000000000 */
[----:B------:R-:W-:Y:S01]  /*03f0*/  VIADD R84, R52, 0x708 ;  /* 0x0000070834547836 */ /* 0x000fe20000000000 */
[----:B------:R-:W3:Y:S01]  /*0400*/  @P0 LDG.E.EL R78, desc[UR6][R18.64] ;  /* 0x00000006124e0981 */ /* 0x000ee2000c2e1900 */
[----:B------:R-:W-:Y:S02]  /*0410*/  IMAD R23, R0, 0xe1, R29 ;  /* 0x000000e100177824 */ /* 0x000fe400078e021d */
[----:B------:R-:W-:-:S02]  /*0420*/  IMAD.IADD R3, R11, 0x1, R84 ;  /* 0x000000010b037824 */ /* 0x000fc400078e0254 */
[----:B------:R-:W-:Y:S02]  /*0430*/  IMAD.IADD R7, R84, 0x1, R25 ;  /* 0x0000000154077824 */ /* 0x000fe400078e0219 */
[----:B------:R-:W-:-:S04]  /*0440*/  IMAD.WIDE R22, R23, 0x4, R54 ;  /* 0x0000000417167825 */ /* 0x000fc800078e0236 */
[--C-:B------:R-:W-:Y:S01]  /*0450*/  IMAD.WIDE R2, R3, 0x4, R54.reuse ;  /* 0x0000000403027825 */ /* 0x100fe200078e0236 */
[----:B------:R4:W2:Y:S03]  /*0460*/  @P2 LDG.E.EL R36, desc[UR6][R22.64] ;  /* 0x0000000616242981 */ /* 0x0008a6000c2e1900 */
[----:B-1----:R-:W-:Y:S01]  /*0470*/  IMAD.WIDE R12, R7, 0x4, R54 ;  /* 0x00000004070c7825 */ /* 0x002fe200078e0236 */
[----:B------:R-:W2:Y:S03]  /*0480*/  @P4 LDG.E.EL R64, desc[UR6][R2.64] ;  /* 0x0000000602404981 */ /* 0x000ea6000c2e1900 */
[----:B------:R-:W-:Y:S01]  /*0490*/  IMAD.IADD R17, R4, 0x1, R29 ;  /* 0x0000000104117824 */ /* 0x000fe200078e021d */
[----:B------:R1:W2:Y:S03]  /*04a0*/  @P4 LDG.E.EL R63, desc[UR6][R12.64] ;  /* 0x000000060c3f4981 */ /* 0x0002a6000c2e1900 */
[----:B------:R-:W-:-:S04]  /*04b0*/  IMAD.WIDE R16, R17, 0x4, R54 ;  /* 0x0000000411107825 */ /* 0x000fc800078e0236 */
[----:B------:R-:W-:Y:S01]  /*04c0*/  VIADD R21, R11, 0xf ;  /* 0x0000000f0b157836 */ /* 0x000fe20000000000 */
[----:B------:R1:W2:Y:S03]  /*04d0*/  @P0 LDG.E.EL R57, desc[UR6][R16.64] ;  /* 0x0000000610390981 */ /* 0x0002a6000c2e1900 */
[--C-:B0---4-:R-:W-:Y:S02]  /*04e0*/  IMAD R23, R0, 0xe1, R21.reuse ;  /* 0x000000e100177824 */ /* 0x111fe400078e0215 */
[----:B------:R-:W-:Y:S02]  /*04f0*/  IMAD.IADD R27, R4, 0x1, R21 ;  /* 0x00000001041b7824 */ /* 0x000fe400078e0215 */
[----:B------:R-:W-:-:S04]  /*0500*/  IMAD.WIDE R22, R23, 0x4, R54 ;  /* 0x0000000417167825 */ /* 0x000fc800078e0236 */
[----:B------:R-:W-:Y:S01]  /*0510*/  IMAD.WIDE R26, R27, 0x4, R54 ;  /* 0x000000041b1a7825 */ /* 0x000fe200078e0236 */
[----:B------:R-:W4:Y:S04]  /*0520*/  @P2 LDG.E.EL R73, desc[UR6][R22.64] ;  /* 0x0000000616492981 */ /* 0x000f28000c2e1900 */
[----:B------:R-:W2:Y:S01]  /*0530*/  @P0 LDG.E.EL R34, desc[UR6][R26.64] ;  /* 0x000000061a220981 */ /* 0x000ea2000c2e1900 */
[----:B------:R-:W-:Y:S02]  /*0540*/  IMAD.IADD R19, R84, 0x1, R29 ;  /* 0x0000000154137824 */ /* 0x000fe400078e021d */
[----:B-1----:R-:W-:Y:S02]  /*0550*/  IMAD.MOV.U32 R12, RZ, RZ, RZ ;  /* 0x000000ffff0c7224 */ /* 0x002fe400078e00ff */
[----:B------:R-:W-:Y:S01]  /*0560*/  IMAD.WIDE R18, R19, 0x4, R54 ;  /* 0x0000000413127825 */ /* 0x000fe200078e0236 */
[----:B------:R-:W-:-:S03]  /*0570*/  LOP3.LUT R2, R10, 0xc, R15, 0xfe, !PT ;  /* 0x0000000c0a027812 */ /* 0x000fc600078efe0f */
[----:B------:R-:W-:Y:S01]  /*0580*/  VIADD R88, R52, 0xa8c ;  /* 0x00000a8c34587836 */ /* 0x000fe20000000000 */
[----:B------:R0:W2:Y:S01]  /*0590*/  @P4 LDG.E.EL R12, desc[UR6][R18.64] ;  /* 0x00000006120c4981 */ /* 0x0000a2000c2e1900 */
[----:B------:R-:W-:Y:S02]  /*05a0*/  ISETP.LT.AND P5, PT, R2, 0xc0, !P1 ;  /* 0x000000c00200780c */ /* 0x000fe40004fa1270 */
[----:B------:R-:W-:Y:S02]  /*05b0*/  IMAD.IADD R3, R11, 0x1, R88 ;  /* 0x000000010b037824 */ /* 0x000fe400078e0258 */
[----:B------:R-:W-:Y:S02]  /*05c0*/  IMAD.IADD R17, R88, 0x1, R25 ;  /* 0x0000000158117824 */ /* 0x000fe400078e0219 */
[----:B------:R-:W-:-:S04]  /*05d0*/  IMAD.WIDE R2, R3, 0x4, R54 ;  /* 0x0000000403027825 */ /* 0x000fc800078e0236 */
[----:B------:R-:W-:-:S03]  /*05e0*/  IMAD.WIDE R16, R17, 0x4, R54 ;  /* 0x0000000411107825 */ /* 0x000fc600078e0236 */
[----:B------:R-:W2:Y:S01]  /*05f0*/  @P5 LDG.E.EL R70, desc[UR6][R2.64] ;  /* 0x0000000602465981 */ /* 0x000ea2000c2e1900 */
[----:B------:R-:W-:-:S03]  /*0600*/  VIADD R86, R52, 0xe10 ;  /* 0x00000e1034567836 */ /* 0x000fc60000000000 */
[----:B------:R1:W2:Y:S01]  /*0610*/  @P5 LDG.E.EL R41, desc[UR6][R16.64] ;  /* 0x0000000610295981 */ /* 0x0002a2000c2e1900 */
[----:B0-----:R-:W-:Y:S02]  /*0620*/  IMAD.IADD R19, R86, 0x1, R25 ;  /* 0x0000000156137824 */ /* 0x001fe400078e0219 */
[----:B------:R-:W-:Y:S02]  /*0630*/  IMAD.IADD R23, R88, 0x1, R29 ;  /* 0x0000000158177824 */ /* 0x000fe400078e021d */
[----:B------:R-:W-:Y:S02]  /*0640*/  IMAD.IADD R27, R84, 0x1, R21 ;  /* 0x00000001541b7824 */ /* 0x000fe400078e0215 */
[----:B-1----:R-:W-:-:S04]  /*0650*/  IMAD.WIDE R16, R19, 0x4, R54 ;  /* 0x0000000413107825 */ /* 0x002fc800078e0236 */
[----:B------:R-:W-:-:S04]  /*0660*/  IMAD.WIDE R18, R23, 0x4, R54 ;  /* 0x0000000417127825 */ /* 0x000fc800078e0236 */
[----:B------:R-:W-:Y:S01]  /*0670*/  IMAD.WIDE R22, R27, 0x4, R54 ;  /* 0x000000041b167825 */ /* 0x000fe200078e0236 */
[----:B------:R-:W-:Y:S01]  /*0680*/  LOP3.LUT R7, R10, 0x10, R15, 0xfe, !PT ;  /* 0x000000100a077812 */ /* 0x000fe200078efe0f */
[----:B------:R-:W2:Y:S04]  /*0690*/  @P5 LDG.E.EL R71, desc[UR6][R18.64] ;  /* 0x0000000612475981 */ /* 0x000ea8000c2e1900 */
[----:B------:R-:W2:Y:S01]  /*06a0*/  @P4 LDG.E.EL R33, desc[UR6][R22.64] ;  /* 0x0000000616214981 */ /* 0x000ea2000c2e1900 */
[----:B------:R-:W-:Y:S01]  /*06b0*/  ISETP.LT.AND P6, PT, R7, 0xc0, !P1 ;  /* 0x000000c00700780c */ /* 0x000fe20004fc1270 */
[----:B------:R-:W-:Y:S01]  /*06c0*/  IMAD.IADD R13, R11, 0x1, R86 ;  /* 0x000000010b0d7824 */ /* 0x000fe200078e0256 */
[----:B------:R-:W-:-:S03]  /*06d0*/  LOP3.LUT R7, R10, 0x14, R15, 0xfe, !PT ;  /* 0x000000140a077812 */ /* 0x000fc600078efe0f */
[----:B------:R-:W-:Y:S01]  /*06e0*/  IMAD.WIDE R2, R13, 0x4, R54 ;  /* 0x000000040d027825 */ /* 0x000fe200078e0236 */
[----:B------:R-:W-:-:S03]  /*06f0*/  ISETP.LT.AND P3, PT, R7, 0xc0, !P1 ;  /* 0x000000c00700780c */ /* 0x000fc60004f61270 */
[C---:B------:R-:W-:Y:S02]  /*0700*/  VIADD R7, R11.reuse, 0x11 ;  /* 0x000000110b077836 */ /* 0x040fe40000000000 */
[C---:B------:R-:W-:Y:S02]  /*0710*/  VIADD R35, R11.reuse, 0x10 ;  /* 0x000000100b237836 */ /* 0x040fe40000000000 */
[----:B------:R0:W2:Y:S04]  /*0720*/  @P6 LDG.E.EL R39, desc[UR6][R16.64] ;  /* 0x0000000610276981 */ /* 0x0000a8000c2e1900 */
[----:B------:R1:W2:Y:S01]  /*0730*/  @P6 LDG.E.EL R68, desc[UR6][R2.64] ;  /* 0x0000000602446981 */ /* 0x0002a2000c2e1900 */
[----:B0-----:R-:W-:Y:S01]  /*0740*/  IMAD R17, R0, 0xe1, R7 ;  /* 0x000000e100117824 */ /* 0x001fe200078e0207 */
[----:B------:R-:W-:Y:S01]  /*0750*/  CS2R R26, SRZ ;  /* 0x00000000001a7805 */ /* 0x000fe2000001ff00 */
[----:B------:R-:W-:-:S02]  /*0760*/  VIADD R81, R11, 0x20 ;  /* 0x000000200b517836 */ /* 0x000fc40000000000 */
[----:B-1----:R-:W-:Y:S02]  /*0770*/  IMAD R3, R0, 0xe1, R35 ;  /* 0x000000e100037824 */ /* 0x002fe400078e0223 */
[----:B------:R-:W-:-:S04]  /*0780*/  IMAD.WIDE R16, R17, 0x4, R54 ;  /* 0x0000000411107825 */ /* 0x000fc800078e0236 */
[----:B------:R-:W-:Y:S01]  /*0790*/  IMAD.IADD R37, R88, 0x1, R21 ;  /* 0x0000000158257824 */ /* 0x000fe200078e0215 */
[----:B------:R0:W2:Y:S01]  /*07a0*/  @P2 LDG.E.EL R20, desc[UR6][R16.64] ;  /* 0x0000000610142981 */ /* 0x0000a2000c2e1900 */
[----:B------:R-:W-:-:S04]  /*07b0*/  IMAD.WIDE R2, R3, 0x4, R54 ;  /* 0x0000000403027825 */ /* 0x000fc800078e0236 */
[----:B------:R-:W-:Y:S01]  /*07c0*/  IMAD R43, R0, 0xe1, R81 ;  /* 0x000000e1002b7824 */ /* 0x000fe200078e0251 */
[----:B------:R1:W2:Y:S01]  /*07d0*/  @P2 LDG.E.EL R27, desc[UR6][R2.64] ;  /* 0x00000006021b2981 */ /* 0x0002a2000c2e1900 */
[----:B0-----:R-:W-:-:S05]  /*07e0*/  IMAD.WIDE R16, R37, 0x4, R54 ;  /* 0x0000000425107825 */ /* 0x001fca00078e0236 */
[----:B------:R-:W2:Y:S01]  /*07f0*/  @P5 LDG.E.EL R32, desc[UR6][R16.64] ;  /* 0x0000000610205981 */ /* 0x000ea2000c2e1900 */
[----:B-1----:R-:W-:-:S05]  /*0800*/  IMAD.WIDE R2, R43, 0x4, R54 ;  /* 0x000000042b027825 */ /* 0x002fca00078e0236 */
[----:B------:R0:W2:Y:S01]  /*0810*/  @P2 LDG.E.EL R8, desc[UR6][R2.64] ;  /* 0x0000000602082981 */ /* 0x0000a2000c2e1900 */
[----:B------:R-:W-:Y:S02]  /*0820*/  VIADD R59, R11, 0x1e ;  /* 0x0000001e0b3b7836 */ /* 0x000fe40000000000 */
[----:B0-----:R-:W-:-:S04]  /*0830*/  IMAD.IADD R3, R86, 0x1, R29 ;  /* 0x0000000156037824 */ /* 0x001fc800078e021d */
[----:B------:R-:W-:-:S04]  /*0840*/  IMAD.WIDE R2, R3, 0x4, R54 ;  /* 0x0000000403027825 */ /* 0x000fc800078e0236 */
[----:B------:R-:W-:Y:S01]  /*0850*/  IMAD R19, R0, 0xe1, R59 ;  /* 0x000000e100137824 */ /* 0x000fe200078e023b */
[----:B------:R-:W4:Y:S01]  /*0860*/  @P6 LDG.E.EL R72, desc[UR6][R2.64] ;  /* 0x0000000602486981 */ /* 0x000f22000c2e1900 */
[----:B------:R-:W-:Y:S02]  /*0870*/  IMAD.MOV.U32 R13, RZ, RZ, RZ ;  /* 0x000000ffff0d7224 */ /* 0x000fe400078e00ff */
[----:B------:R-:W-:Y:S02]  /*0880*/  VIADD R82, R52, 0x1194 ;  /* 0x0000119434527836 */ /* 0x000fe40000000000 */
[----:B------:R-:W-:-:S04]  /*0890*/  IMAD.WIDE R18, R19, 0x4, R54 ;  /* 0x0000000413127825 */ /* 0x000fc800078e0236 */
[C---:B------:R-:W-:Y:S01]  /*08a0*/  VIADD R85, R11.reuse, 0x1f ;  /* 0x0000001f0b557836 */ /* 0x040fe20000000000 */
[----:B------:R0:W4:Y:S01]  /*08b0*/  @P2 LDG.E.EL R13, desc[UR6][R18.64] ;  /* 0x00000006120d2981 */ /* 0x000122000c2e1900 */
[----:B------:R-:W-:Y:S02]  /*08c0*/  IMAD.IADD R31, R11, 0x1, R82 ;  /* 0x000000010b1f7824 */ /* 0x000fe400078e0252 */
[----:B------:R-:W-:Y:S02]  /*08d0*/  IMAD.IADD R17, R82, 0x1, R25 ;  /* 0x0000000152117824 */ /* 0x000fe400078e0219 */
[----:B------:R-:W-:Y:S01]  /*08e0*/  IMAD R23, R0, 0xe1, R85 ;  /* 0x000000e100177824 */ /* 0x000fe200078e0255 */
[----:B------:R-:W-:Y:S01]  /*08f0*/  LOP3.LUT R0, R10, 0x18, R15, 0xfe, !PT ;  /* 0x000000180a007812 */ /* 0x000fe200078efe0f */
[----:B------:R-:W-:Y:S01]  /*0900*/  IMAD.WIDE R16, R17, 0x4, R54 ;  /* 0x0000000411107825 */ /* 0x000fe200078e0236 */
[----:B0-----:R-:W-:-:S03]  /*0910*/  LOP3.LUT R18, R10, 0x1c, R15, 0xfe, !PT ;  /* 0x0000001c0a127812 */ /* 0x001fc600078efe0f */
[--C-:B------:R-:W-:Y:S01]  /*0920*/  IMAD.WIDE R14, R31, 0x4, R54.reuse ;  /* 0x000000041f0e7825 */ /* 0x100fe200078e0236 */
[----:B------:R-:W4:Y:S04]  /*0930*/  @P3 LDG.E.EL R40, desc[UR6][R16.64] ;  /* 0x0000000610283981 */ /* 0x000f28000c2e1900 */
[----:B------:R-:W4:Y:S01]  /*0940*/  @P3 LDG.E.EL R67, desc[UR6][R14.64] ;  /* 0x000000060e433981 */ /* 0x000f22000c2e1900 */
[----:B------:R-:W-:Y:S01]  /*0950*/  IMAD.WIDE R22, R23, 0x4, R54 ;  /* 0x0000000417167825 */ /* 0x000fe200078e0236 */
[----:B------:R-:W-:-:S03]  /*0960*/  CS2R R30, SRZ ;  /* 0x00000000001e7805 */ /* 0x000fc6000001ff00 */
[----:B------:R-:W-:Y:S01]  /*0970*/  IMAD.IADD R3, R86, 0x1, R21 ;  /* 0x0000000156037824 */ /* 0x000fe200078e0215 */
[----:B------:R0:W4:Y:S01]  /*0980*/  @P2 LDG.E.EL R60, desc[UR6][R22.64] ;  /* 0x00000006163c2981 */ /* 0x000122000c2e1900 */
[----:B------:R-:W-:Y:S01]  /*0990*/  ISETP.LT.AND P2, PT, R0, 0xc0, !P1 ;  /* 0x000000c00000780c */ /* 0x000fe20004f41270 */
[----:B------:R-:W-:Y:S01]  /*09a0*/  VIADD R58, R52, 0x1518 ;  /* 0x00001518343a7836 */ /* 0x000fe20000000000 */
[----:B------:R-:W-:Y:S01]  /*09b0*/  ISETP.LT.AND P1, PT, R18, 0xc0, !P1 ;  /* 0x000000c01200780c */ /* 0x000fe20004f21270 */
[----:B------:R-:W-:Y:S02]  /*09c0*/  VIADD R52, R52, 0x189c ;  /* 0x0000189c34347836 */ /* 0x000fe40000000000 */
[----:B------:R-:W-:-:S04]  /*09d0*/  IMAD.WIDE R2, R3, 0x4, R54 ;  /* 0x0000000403027825 */ /* 0x000fc800078e0236 */
[----:B------:R-:W-:Y:S01]  /*09e0*/  IMAD.IADD R19, R11, 0x1, R52 ;  /* 0x000000010b137824 */ /* 0x000fe200078e0234 */
[----:B------:R-:W4:Y:S01]  /*09f0*/  @P6 LDG.E.EL R31, desc[UR6][R2.64] ;  /* 0x00000006021f6981 */ /* 0x000f22000c2e1900 */
[----:B------:R-:W-:Y:S02]  /*0a00*/  IMAD.IADD R43, R82, 0x1, R29 ;  /* 0x00000001522b7824 */ /* 0x000fe400078e021d */
[----:B------:R-:W-:-:S04]  /*0a10*/  IMAD.WIDE R18, R19, 0x4, R54 ;  /* 0x0000000413127825 */ /* 0x000fc800078e0236 */
[----:B0-----:R-:W-:Y:S01]  /*0a20*/  IMAD.IADD R23, R11, 0x1, R58 ;  /* 0x000000010b177824 */ /* 0x001fe200078e023a */
[----:B------:R0:W4:Y:S01]  /*0a30*/  @P1 LDG.E.EL R66, desc[UR6][R18.64] ;  /* 0x0000000612421981 */ /* 0x000122000c2e1900 */
[----:B------:R-:W-:Y:S02]  /*0a40*/  IMAD.MOV.U32 R11, RZ, RZ, RZ ;  /* 0x000000ffff0b7224 */ /* 0x000fe400078e00ff */
[----:B0-----:R-:W-:-:S05]  /*0a50*/  IMAD.WIDE R18, R43, 0x4, R54 ;  /* 0x000000042b127825 */ /* 0x001fca00078e0236 */
[----:B------:R-:W4:Y:S01]  /*0a60*/  @P3 LDG.E.EL R11, desc[UR6][R18.64] ;  /* 0x00000006120b3981 */ /* 0x000f22000c2e1900 */
[----:B------:R-:W-:Y:S02]  /*0a70*/  IMAD.IADD R15, R58, 0x1, R25 ;  /* 0x000000013a0f7824 */ /* 0x000fe400078e0219 */
[----:B------:R-:W-:-:S04]  /*0a80*/  IMAD.WIDE R22, R23, 0x4, R54 ;  /* 0x0000000417167825 */ /* 0x000fc800078e0236 */
[----:B------:R-:W-:Y:S01]  /*0a90*/  IMAD.WIDE R14, R15, 0x4, R54 ;  /* 0x000000040f0e7825 */ /* 0x000fe200078e0236 */
[----:B------:R-:W4:Y:S03]  /*0aa0*/  @P2 LDG.E.EL R65, desc[UR6][R22.64] ;  /* 0x0000000616412981 */ /* 0x000f26000c2e1900 */
[----:B------:R-:W-:Y:S01]  /*0ab0*/  IMAD.IADD R45, R58, 0x1, R29 ;  /* 0x000000013a2d7824 */ /* 0x000fe200078e021d */
[----:B------:R0:W4:Y:S03]  /*0ac0*/  @P2 LDG.E.EL R38, desc[UR6][R14.64] ;  /* 0x000000060e262981 */ /* 0x000126000c2e1900 */
[----:B------:R-:W-:-:S04]  /*0ad0*/  IMAD.WIDE R16, R45, 0x4, R54 ;  /* 0x000000042d107825 */ /* 0x000fc800078e0236 */
[----:B------:R-:W-:Y:S01]  /*0ae0*/  IMAD.IADD R45, R82, 0x1, R21 ;  /* 0x00000001522d7824 */ /* 0x000fe200078e0215 */
[----:B------:R-:W4:Y:S03]  /*0af0*/  @P2 LDG.E.EL R75, desc[UR6][R16.64] ;  /* 0x00000006104b2981 */ /* 0x000f26000c2e1900 */
[----:B------:R-:W-:-:S05]  /*0b00*/  IMAD.WIDE R44, R45, 0x4, R54 ;  /* 0x000000042d2c7825 */ /* 0x000fca00078e0236 */
[----:B------:R-:W5:Y:S01]  /*0b10*/  @P3 LDG.E.EL R30, desc[UR6][R44.64] ;  /* 0x000000062c1e3981 */ /* 0x000f62000c2e1900 */
[----:B------:R-:W-:Y:S02]  /*0b20*/  IMAD.IADD R29, R52, 0x1, R29 ;  /* 0x00000001341d7824 */ /* 0x000fe400078e021d */
[----:B------:R-:W-:Y:S02]  /*0b30*/  IMAD.IADD R43, R58, 0x1, R21 ;  /* 0x000000013a2b7824 */ /* 0x000fe400078e0215 */
[----:B0-----:R-:W-:Y:S01]  /*0b40*/  IMAD.WIDE R14, R29, 0x4, R54 ;  /* 0x000000041d0e7825 */ /* 0x001fe200078e0236 */
[----:B------:R-:W-:-:S03]  /*0b50*/  CS2R R28, SRZ ;  /* 0x00000000001c7805 */ /* 0x000fc6000001ff00 */
[----:B------:R-:W-:Y:S01]  /*0b60*/  IMAD.WIDE R42, R43, 0x4, R54 ;  /* 0x000000042b2a7825 */ /* 0x000fe200078e0236 */
[----:B------:R-:W5:Y:S03]  /*0b70*/  @P1 LDG.E.EL R74, desc[UR6][R14.64] ;  /* 0x000000060e4a1981 */ /* 0x000f66000c2e1900 */
[----:B------:R-:W-:Y:S01]  /*0b80*/  IMAD.IADD R25, R52, 0x1, R25 ;  /* 0x0000000134197824 */ /* 0x000fe200078e0219 */
[----:B------:R0:W5:Y:S01]  /*0b90*/  @P2 LDG.E.EL R29, desc[UR6][R42.64] ;  /* 0x000000062a1d2981 */ /* 0x000162000c2e1900 */
[----:B------:R-:W-:Y:S02]  /*0ba0*/  IMAD.MOV.U32 R37, RZ, RZ, RZ ;  /* 0x000000ffff257224 */ /* 0x000fe400078e00ff */
[----:B------:R-:W-:-:S04]  /*0bb0*/  IMAD.WIDE R22, R25, 0x4, R54 ;  /* 0x0000000419167825 */ /* 0x000fc800078e0236 */
[----:B------:R-:W-:Y:S01]  /*0bc0*/  IMAD.IADD R21, R52, 0x1, R21 ;  /* 0x0000000134157824 */ /* 0x000fe200078e0215 */
[----:B------:R1:W5:Y:S01]  /*0bd0*/  @P1 LDG.E.EL R37, desc[UR6][R22.64] ;  /* 0x0000000616251981 */ /* 0x000362000c2e1900 */
[----:B0-----:R-:W-:Y:S02]  /*0be0*/  IMAD.IADD R43, R82, 0x1, R35 ;  /* 0x00000001522b7824 */ /* 0x001fe400078e0223 */
[----:B------:R-:W-:-:S04]  /*0bf0*/  IMAD.WIDE R16, R21, 0x4, R54 ;  /* 0x0000000415107825 */ /* 0x000fc800078e0236 */
[----:B------:R-:W-:Y:S02]  /*0c00*/  IMAD.MOV.U32 R21, RZ, RZ, RZ ;  /* 0x000000ffff157224 */ /* 0x000fe400078e00ff */
[--C-:B------:R-:W-:Y:S02]  /*0c10*/  IMAD.IADD R47, R88, 0x1, R35.reuse ;  /* 0x00000001582f7824 */ /* 0x100fe400078e0223 */
[--C-:B------:R-:W-:Y:S01]  /*0c20*/  IMAD.IADD R45, R86, 0x1, R35.reuse ;  /* 0x00000001562d7824 */ /* 0x100fe200078e0223 */
[----:B------:R-:W-:Y:S01]  /*0c30*/  CS2R R24, SRZ ;  /* 0x0000000000187805 */ /* 0x000fe2000001ff00 */
[----:B-1----:R-:W-:Y:S01]  /*0c40*/  IMAD.IADD R23, R84, 0x1, R35 ;  /* 0x0000000154177824 */ /* 0x002fe200078e0223 */
[----:B------:R-:W5:Y:S01]  /*0c50*/  @P1 LDG.E.EL R28, desc[UR6][R16.64] ;  /* 0x00000006101c1981 */ /* 0x000f62000c2e1900 */
[----:B------:R-:W-:-:S04]  /*0c60*/  IMAD.WIDE R42, R43, 0x4, R54 ;  /* 0x000000042b2a7825 */ /* 0x000fc800078e0236 */
[----:B------:R-:W-:Y:S01]  /*0c70*/  IMAD.WIDE R2, R23, 0x4, R54 ;  /* 0x0000000417027825 */ /* 0x000fe200078e0236 */
[----:B------:R-:W-:Y:S01]  /*0c80*/  CS2R R22, SRZ ;  /* 0x0000000000167805 */ /* 0x000fe2000001ff00 */
[----:B------:R0:W5:Y:S02]  /*0c90*/  @P3 LDG.E.EL R21, desc[UR6][R42.64] ;  /* 0x000000062a153981 */ /* 0x000164000c2e1900 */
[C---:B------:R-:W-:Y:S02]  /*0ca0*/  IMAD.IADD R19, R4.reuse, 0x1, R35 ;  /* 0x0000000104137824 */ /* 0x040fe400078e0223 */
[--C-:B------:R-:W-:Y:S01]  /*0cb0*/  IMAD.WIDE R46, R47, 0x4, R54.reuse ;  /* 0x000000042f2e7825 */ /* 0x100fe200078e0236 */
[----:B------:R-:W5:Y:S03]  /*0cc0*/  @P4 LDG.E.EL R26, desc[UR6][R2.64] ;  /* 0x00000006021a4981 */ /* 0x000f66000c2e1900 */
[----:B------:R-:W-:Y:S01]  /*0cd0*/  IMAD.WIDE R44, R45, 0x4, R54 ;  /* 0x000000042d2c7825 */ /* 0x000fe200078e0236 */
[----:B------:R1:W5:Y:S03]  /*0ce0*/  @P5 LDG.E.EL R23, desc[UR6][R46.64] ;  /* 0x000000062e175981 */ /* 0x000366000c2e1900 */
[----:B0-----:R-:W-:Y:S01]  /*0cf0*/  IMAD.IADD R43, R4, 0x1, R81 ;  /* 0x00000001042b7824 */ /* 0x001fe200078e0251 */
[----:B------:R0:W5:Y:S01]  /*0d00*/  @P6 LDG.E.EL R24, desc[UR6][R44.64] ;  /* 0x000000062c186981 */ /* 0x000162000c2e1900 */
[----:B------:R-:W-:-:S04]  /*0d10*/  IMAD.WIDE R14, R19, 0x4, R54 ;  /* 0x00000004130e7825 */ /* 0x000fc800078e0236 */
[--C-:B------:R-:W-:Y:S01]  /*0d20*/  IMAD.IADD R17, R58, 0x1, R35.reuse ;  /* 0x000000013a117824 */ /* 0x100fe200078e0223 */
[----:B------:R0:W5:Y:S01]  /*0d30*/  @P0 LDG.E.EL R25, desc[UR6][R14.64] ;  /* 0x000000060e190981 */ /* 0x000162000c2e1900 */
[----:B------:R-:W-:Y:S02]  /*0d40*/  IMAD.IADD R35, R52, 0x1, R35 ;  /* 0x0000000134237824 */ /* 0x000fe400078e0223 */
[----:B------:R-:W-:Y:S02]  /*0d50*/  IMAD.MOV.U32 R0, RZ, RZ, RZ ;  /* 0x000000ffff007224 */ /* 0x000fe400078e00ff */
[----:B-1----:R-:W-:Y:S02]  /*0d60*/  IMAD.IADD R47, R4, 0x1, R59 ;  /* 0x00000001042f7824 */ /* 0x002fe400078e023b */
[----:B------:R-:W-:Y:S01]  /*0d70*/  IMAD.WIDE R42, R43, 0x4, R54 ;  /* 0x000000042b2a7825 */ /* 0x000fe200078e0236 */
[----:B------:R-:W-:-:S03]  /*0d80*/  CS2R R18, SRZ ;  /* 0x0000000000127805 */ /* 0x000fc6000001ff00 */
[C---:B------:R-:W-:Y:S01]  /*0d90*/  IMAD.IADD R51, R4.reuse, 0x1, R7 ;  /* 0x0000000104337824 */ /* 0x040fe200078e0207 */
[----:B------:R1:W5:Y:S01]  /*0da0*/  @P0 LDG.E.EL R0, desc[UR6][R42.64] ;  /* 0x000000062a000981 */ /* 0x000362000c2e1900 */
[----:B0-----:R-:W-:Y:S02]  /*0db0*/  IMAD.IADD R45, R4, 0x1, R85 ;  /* 0x00000001042d7824 */ /* 0x001fe400078e0255 */
[----:B------:R-:W-:Y:S02]  /*0dc0*/  IMAD.IADD R49, R84, 0x1, R7 ;  /* 0x0000000154317824 */ /* 0x000fe400078e0207 */
[----:B------:R-:W-:-:S04]  /*0dd0*/  IMAD.WIDE R2, R35, 0x4, R54 ;  /* 0x0000000423027825 */ /* 0x000fc800078e0236 */
[--C-:B------:R-:W-:Y:S01]  /*0de0*/  IMAD.WIDE R14, R17, 0x4, R54.reuse ;  /* 0x00000004110e7825 */ /* 0x100fe200078e0236 */
[----:B------:R-:W-:Y:S01]  /*0df0*/  CS2R R16, SRZ ;  /* 0x0000000000107805 */ /* 0x000fe2000001ff00 */
[----:B------:R-:W5:Y:S02]  /*0e00*/  @P1 LDG.E.EL R19, desc[UR6][R2.64] ;  /* 0x0000000602131981 */ /* 0x000f64000c2e1900 */
[----:B------:R-:W-:Y:S02]  /*0e10*/  IMAD.MOV.U32 R35, RZ, RZ, RZ ;  /* 0x000000ffff237224 */ /* 0x000fe400078e00ff */
[--C-:B------:R-:W-:Y:S01]  /*0e20*/  IMAD.WIDE R46, R47, 0x4, R54.reuse ;  /* 0x000000042f2e7825 */ /* 0x100fe200078e0236 */
[----:B------:R0:W5:Y:S03]  /*0e30*/  @P2 LDG.E.EL R22, desc[UR6][R14.64] ;  /* 0x000000060e162981 */ /* 0x000166000c2e1900 */
[--C-:B------:R-:W-:Y:S01]  /*0e40*/  IMAD.WIDE R50, R51, 0x4, R54.reuse ;  /* 0x0000000433327825 */ /* 0x100fe200078e0236 */
[----:B------:R0:W5:Y:S03]  /*0e50*/  @P0 LDG.E.EL R35, desc[UR6][R46.64] ;  /* 0x000000062e230981 */ /* 0x000166000c2e1900 */
[--C-:B------:R-:W-:Y:S01]  /*0e60*/  IMAD.WIDE R44, R45, 0x4, R54.reuse ;  /* 0x000000042d2c7825 */ /* 0x100fe200078e0236 */
[----:B------:R-:W5:Y:S03]  /*0e70*/  @P0 LDG.E.EL R18, desc[UR6][R50.64] ;  /* 0x0000000632120981 */ /* 0x000f66000c2e1900 */
[----:B------:R-:W-:Y:S01]  /*0e80*/  IMAD.WIDE R48, R49, 0x4, R54 ;  /* 0x0000000431307825 */ /* 0x000fe200078e0236 */
[----:B------:R3:W5:Y:S03]  /*0e90*/  @P0 LDG.E.EL R56, desc[UR6][R44.64] ;  /* 0x000000062c380981 */ /* 0x000766000c2e1900 */
[--C-:B-1----:R-:W-:Y:S01]  /*0ea0*/  IMAD.IADD R43, R52, 0x1, R7.reuse ;  /* 0x00000001342b7824 */ /* 0x102fe200078e0207 */
[----:B------:R1:W5:Y:S01]  /*0eb0*/  @P4 LDG.E.EL R17, desc[UR6][R48.64] ;  /* 0x0000000630114981 */ /* 0x000362000c2e1900 */
[----:B------:R-:W-:-:S02]  /*0ec0*/  IMAD.IADD R53, R88, 0x1, R7 ;  /* 0x0000000158357824 */ /* 0x000fc400078e0207 */
[--C-:B------:R-:W-:Y:S01]  /*0ed0*/  IMAD.IADD R61, R86, 0x1, R7.reuse ;  /* 0x00000001563d7824 */ /* 0x100fe200078e0207 */
[----:B0-----:R-:W-:Y:S01]  /*0ee0*/  CS2R R14, SRZ ;  /* 0x00000000000e7805 */ /* 0x001fe2000001ff00 */
[----:B------:R-:W-:Y:S02]  /*0ef0*/  IMAD.MOV.U32 R2, RZ, RZ, RZ ;  /* 0x000000ffff027224 */ /* 0x000fe400078e00ff */
[----:B------:R-:W-:Y:S02]  /*0f00*/  IMAD.IADD R47, R82, 0x1, R7 ;  /* 0x00000001522f7824 */ /* 0x000fe400078e0207 */
[----:B------:R-:W-:-:S04]  /*0f10*/  IMAD.WIDE R42, R43, 0x4, R54 ;  /* 0x000000042b2a7825 */ /* 0x000fc800078e0236 */
[----:B---3--:R-:W-:Y:S01]  /*0f20*/  IMAD.IADD R45, R58, 0x1, R7 ;  /* 0x000000013a2d7824 */ /* 0x008fe200078e0207 */
[----:B------:R0:W3:Y:S01]  /*0f30*/  @P1 LDG.E.EL R2, desc[UR6][R42.64] ;  /* 0x000000062a021981 */ /* 0x0000e2000c2e1900 */
[----:B------:R-:W-:-:S04]  /*0f40*/  IMAD.WIDE R50, R53, 0x4, R54 ;  /* 0x0000000435327825 */ /* 0x000fc800078e0236 */
[----:B-1----:R-:W-:Y:S01]  /*0f50*/  IMAD.WIDE R48, R61, 0x4, R54 ;  /* 0x000000043d307825 */ /* 0x002fe200078e0236 */
[----:B------:R1:W3:Y:S03]  /*0f60*/  @P5 LDG.E.EL R16, desc[UR6][R50.64] ;  /* 0x0000000632105981 */ /* 0x0002e6000c2e1900 */
[----:B------:R-:W-:Y:S01]  /*0f70*/  IMAD.IADD R53, R84, 0x1, R59 ;  /* 0x0000000154357824 */ /* 0x000fe200078e023b */
[----:B------:R0:W3:Y:S01]  /*0f80*/  @P6 LDG.E.EL R15, desc[UR6][R48.64] ;  /* 0x00000006300f6981 */ /* 0x0000e2000c2e1900 */
[----:B------:R-:W-:Y:S02]  /*0f90*/  IMAD.MOV.U32 R3, RZ, RZ, RZ ;  /* 0x000000ffff037224 */ /* 0x000fe400078e00ff */
[----:B------:R-:W-:-:S04]  /*0fa0*/  IMAD.WIDE R46, R47, 0x4, R54 ;  /* 0x000000042f2e7825 */ /* 0x000fc800078e0236 */
[----:B------:R-:W-:Y:S01]  /*0fb0*/  IMAD.WIDE R44, R45, 0x4, R54 ;  /* 0x000000042d2c7825 */ /* 0x000fe200078e0236 */
[----:B------:R1:W3:Y:S03]  /*0fc0*/  @P3 LDG.E.EL R14, desc[UR6][R46.64] ;  /* 0x000000062e0e3981 */ /* 0x0002e6000c2e1900 */
[----:B------:R-:W-:Y:S01]  /*0fd0*/  IMAD.IADD R79, R84, 0x1, R81 ;  /* 0x00000001544f7824 */ /* 0x000fe200078e0251 */
[----:B------:R1:W3:Y:S01]  /*0fe0*/  @P2 LDG.E.EL R3, desc[UR6][R44.64] ;  /* 0x000000062c032981 */ /* 0x0002e2000c2e1900 */
[----:B0-----:R-:W-:-:S04]  /*0ff0*/  IMAD.WIDE R42, R53, 0x4, R54 ;  /* 0x00000004352a7825 */ /* 0x001fc800078e0236 */
[----:B-1----:R-:W-:Y:S01]  /*1000*/  IMAD.IADD R51, R84, 0x1, R85 ;  /* 0x0000000154337824 */ /* 0x002fe200078e0255 */
[----:B------:R0:W3:Y:S01]  /*1010*/  @P4 LDG.E.EL R62, desc[UR6][R42.64] ;  /* 0x000000062a3e4981 */ /* 0x0000e2000c2e1900 */
[C---:B------:R-:W-:Y:S02]  /*1020*/  IMAD.IADD R49, R88.reuse, 0x1, R59 ;  /* 0x0000000158317824 */ /* 0x040fe400078e023b */
[C---:B------:R-:W-:Y:S02]  /*1030*/  IMAD.IADD R77, R88.reuse, 0x1, R85 ;  /* 0x00000001584d7824 */ /* 0x040fe400078e0255 */
[----:B------:R-:W-:Y:S02]  /*1040*/  IMAD.IADD R88, R88, 0x1, R81 ;  /* 0x0000000158587824 */ /* 0x000fe400078e0251 */
[----:B------:R-:W-:-:S04]  /*1050*/  IMAD.WIDE R46, R79, 0x4, R54 ;  /* 0x000000044f2e7825 */ /* 0x000fc800078e0236 */
[----:B------:R-:W-:Y:S02]  /*1060*/  IMAD.MOV.U32 R61, RZ, RZ, RZ ;  /* 0x000000ffff3d7224 */ /* 0x000fe400078e00ff */
[----:B------:R-:W-:Y:S02]  /*1070*/  IMAD.MOV.U32 R4, RZ, RZ, RZ ;  /* 0x000000ffff047224 */ /* 0x000fe400078e00ff */
[----:B------:R-:W-:-:S04]  /*1080*/  IMAD.WIDE R44, R51, 0x4, R54 ;  /* 0x00000004332c7825 */ /* 0x000fc800078e0236 */
[----:B------:R-:W-:Y:S01]  /*1090*/  IMAD.MOV.U32 R79, RZ, RZ, RZ ;  /* 0x000000ffff4f7224 */ /* 0x000fe200078e00ff */
[----:B------:R1:W3:Y:S01]  /*10a0*/  @P4 LDG.E.EL R76, desc[UR6][R44.64] ;  /* 0x000000062c4c4981 */ /* 0x0002e2000c2e1900 */
[----:B------:R-:W-:-:S04]  /*10b0*/  IMAD.WIDE R48, R49, 0x4, R54 ;  /* 0x0000000431307825 */ /* 0x000fc800078e0236 */
[--C-:B------:R-:W-:Y:S01]  /*10c0*/  IMAD.WIDE R50, R77, 0x4, R54.reuse ;  /* 0x000000044d327825 */ /* 0x100fe200078e0236 */
[----:B------:R-:W3:Y:S03]  /*10d0*/  @P5 LDG.E.EL R61, desc[UR6][R48.64] ;  /* 0x00000006303d5981 */ /* 0x000ee6000c2e1900 */
[----:B0-----:R-:W-:Y:S01]  /*10e0*/  IMAD.WIDE R42, R88, 0x4, R54 ;  /* 0x00000004582a7825 */ /* 0x001fe200078e0236 */
[----:B------:R0:W3:Y:S03]  /*10f0*/  @P5 LDG.E.EL R4, desc[UR6][R50.64] ;  /* 0x0000000632045981 */ /* 0x0000e6000c2e1900 */
[----:B------:R-:W-:Y:S01]  /*1100*/  IMAD.MOV.U32 R7, RZ, RZ, RZ ;  /* 0x000000ffff077224 */ /* 0x000fe200078e00ff */
[----:B------:R-:W3:Y:S01]  /*1110*/  @P5 LDG.E.EL R79, desc[UR6][R42.64] ;  /* 0x000000062a4f5981 */ /* 0x000ee2000c2e1900 */
[C---:B------:R-:W-:Y:S01]  /*1120*/  IMAD.IADD R89, R86.reuse, 0x1, R85 ;  /* 0x0000000156597824 */ /* 0x040fe200078e0255 */
[----:B--2---:R-:W-:Y:S01]  /*1130*/  FSETP.GT.AND P5, PT, R69, R80, PT ;  /* 0x000000504500720b */ /* 0x004fe20003fa4000 */
[----:B------:R-:W-:-:S02]  /*1140*/  IMAD.IADD R87, R86, 0x1, R59 ;  /* 0x0000000156577824 */ /* 0x000fc400078e023b */
[----:B------:R-:W-:Y:S01]  /*1150*/  IMAD.IADD R86, R86, 0x1, R81 ;  /* 0x0000000156567824 */ /* 0x000fe200078e0251 */
[----:B------:R2:W3:Y:S01]  /*1160*/  @P4 LDG.E.EL R7, desc[UR6][R46.64] ;  /* 0x000000062e074981 */ /* 0x0004e2000c2e1900 */
[----:B------:R-:W-:Y:S01]  /*1170*/  IMAD.IADD R90, R82, 0x1, R85 ;  /* 0x00000001525a7824 */ /* 0x000fe200078e0255 */
[----:B------:R-:W-:Y:S01]  /*1180*/  FSETP.GT.AND P0, PT, R78, R5, PT ;  /* 0x000000054e00720b */ /* 0x000fe20003f04000 */
[C---:B------:R-:W-:Y:S02]  /*1190*/  IMAD.IADD R83, R82.reuse, 0x1, R59 ;  /* 0x0000000152537824 */ /* 0x040fe400078e023b */
[----:B------:R-:W-:Y:S02]  /*11a0*/  IMAD.IADD R53, R82, 0x1, R81 ;  /* 0x0000000152357824 */ /* 0x000fe400078e0251 */
[----:B-1----:R-:W-:-:S04]  /*11b0*/  IMAD.WIDE R44, R89, 0x4, R54 ;  /* 0x00000004592c7825 */ /* 0x002fc800078e0236 */
[--C-:B------:R-:W-:Y:S02]  /*11c0*/  IMAD.IADD R93, R58, 0x1, R59.reuse ;  /* 0x000000013a5d7824 */ /* 0x100fe400078e023b */
[----:B0-----:R-:W-:Y:S02]  /*11d0*/  IMAD.IADD R51, R52, 0x1, R59 ;  /* 0x0000000134337824 */ /* 0x001fe400078e023b */
[C---:B------:R-:W-:Y:S02]  /*11e0*/  IMAD.IADD R91, R58.reuse, 0x1, R85 ;  /* 0x000000013a5b7824 */ /* 0x040fe400078e0255 */
[----:B------:R-:W-:Y:S02]  /*11f0*/  IMAD.IADD R89, R58, 0x1, R81 ;  /* 0x000000013a597824 */ /* 0x000fe400078e0251 */
[----:B------:R-:W-:Y:S01]  /*1200*/  IMAD.WIDE R48, R87, 0x4, R54 ;  /* 0x0000000457307825 */ /* 0x000fe200078e0236 */
[----:B------:R-:W-:-:S03]  /*1210*/  FSETP.NAN.AND P4, PT, R69, R69, PT ;  /* 0x000000454500720b */ /* 0x000fc60003f88000 */
[----:B--2---:R-:W-:Y:S01]  /*1220*/  IMAD.WIDE R46, R86, 0x4, R54 ;  /* 0x00000004562e7825 */ /* 0x004fe200078e0236 */
[----:B------:R-:W-:-:S03]  /*1230*/  CS2R R86, SRZ ;  /* 0x0000000000567805 */ /* 0x000fc6000001ff00 */
[----:B------:R-:W-:-:S04]  /*1240*/  IMAD.WIDE R58, R90, 0x4, R54 ;  /* 0x000000045a3a7825 */ /* 0x000fc800078e0236 */
[C---:B------:R-:W-:Y:S01]  /*1250*/  IMAD.IADD R85, R52.reuse, 0x1, R85 ;  /* 0x0000000134557824 */ /* 0x040fe200078e0255 */
[----:B------:R-:W2:Y:S01]  /*1260*/  @P3 LDG.E.EL R86, desc[UR6][R58.64] ;  /* 0x000000063a563981 */ /* 0x000ea2000c2e1900 */
[----:B------:R-:W-:Y:S02]  /*1270*/  IMAD.IADD R81, R52, 0x1, R81 ;  /* 0x0000000134517824 */ /* 0x000fe400078e0251 */
[----:B------:R-:W-:Y:S02]  /*1280*/  IMAD.MOV.U32 R90, RZ, RZ, RZ ;  /* 0x000000ffff5a7224 */ /* 0x000fe400078e00ff */
[----:B------:R-:W-:-:S04]  /*1290*/  IMAD.WIDE R82, R83, 0x4, R54 ;  /* 0x0000000453527825 */ /* 0x000fc800078e0236 */
[--C-:B------:R-:W-:Y:S01]  /*12a0*/  IMAD.WIDE R52, R53, 0x4, R54.reuse ;  /* 0x0000000435347825 */ /* 0x100fe200078e0236 */
[----:B------:R-:W2:Y:S03]  /*12b0*/  @P3 LDG.E.EL R87, desc[UR6][R82.64] ;  /* 0x0000000652573981 */ /* 0x000ea6000c2e1900 */
[----:B------:R-:W-:Y:S01]  /*12c0*/  IMAD.MOV.U32 R84, RZ, RZ, RZ ;  /* 0x000000ffff547224 */ /* 0x000fe200078e00ff */
[----:B------:R-:W2:Y:S01]  /*12d0*/  @P3 LDG.E.EL R90, desc[UR6][R52.64] ;  /* 0x00000006345a3981 */ /* 0x000ea2000c2e1900 */
[----:B------:R-:W-:Y:S02]  /*12e0*/  IMAD.MOV.U32 R77, RZ, RZ, RZ ;  /* 0x000000ffff4d7224 */ /* 0x000fe400078e00ff */
[----:B------:R-:W-:Y:S01]  /*12f0*/  IMAD.MOV.U32 R88, RZ, RZ, RZ ;  /* 0x000000ffff587224 */ /* 0x000fe200078e00ff */
[----:B------:R-:W-:Y:S01]  /*1300*/  @!P5 FSEL R69, R69, R80, P4 ;  /* 0x000000504545d208 */ /* 0x000fe20002000000 */
[----:B------:R0:W2:Y:S01]  /*1310*/  @P6 LDG.E.EL R84, desc[UR6][R48.64] ;  /* 0x0000000630546981 */ /* 0x0000a2000c2e1900 */
[C---:B------:R-:W-:Y:S01]  /*1320*/  FSETP.NAN.AND P3, PT, R78.reuse, R78, PT ;  /* 0x0000004e4e00720b */ /* 0x040fe20003f68000 */
[--C-:B------:R-:W-:Y:S01]  /*1330*/  IMAD.WIDE R42, R91, 0x4, R54.reuse ;  /* 0x000000045b2a7825 */ /* 0x100fe200078e0236 */
[----:B------:R-:W-:Y:S01]  /*1340*/  FSETP.GEU.AND P4, PT, R69, R36, PT ;  /* 0x000000244500720b */ /* 0x000fe20003f8e000 */
[----:B------:R1:W2:Y:S01]  /*1350*/  @P6 LDG.E.EL R77, desc[UR6][R44.64] ;  /* 0x000000062c4d6981 */ /* 0x0002a2000c2e1900 */
[----:B------:R-:W-:Y:S01]  /*1360*/  @!P0 FSEL R78, R78, R5, P3 ;  /* 0x000000054e4e8208 */ /* 0x000fe20001800000 */
[----:B------:R-:W-:-:S02]  /*1370*/  IMAD.WIDE R50, R51, 0x4, R54 ;  /* 0x0000000433327825 */ /* 0x000fc400078e0236 */
[----:B------:R1:W2:Y:S01]  /*1380*/  @P6 LDG.E.EL R88, desc[UR6][R46.64] ;  /* 0x000000062e586981 */ /* 0x0002a2000c2e1900 */
[----:B------:R-:W-:Y:S01]  /*1390*/  FSETP.GT.AND P6, PT, R63, R64, PT ;  /* 0x000000403f00720b */ /* 0x000fe20003fc4000 */
[----:B0-----:R-:W-:Y:S01]  /*13a0*/  IMAD.WIDE R48, R89, 0x4, R54 ;  /* 0x0000000459307825 */ /* 0x001fe200078e0236 */
[----:B------:R-:W-:-:S03]  /*13b0*/  CS2R R52, SRZ ;  /* 0x0000000000347805 */ /* 0x000fc6000001ff00 */
[----:B-1----:R-:W-:Y:S01]  /*13c0*/  IMAD.WIDE R44, R93, 0x4, R54 ;  /* 0x000000045d2c7825 */ /* 0x002fe200078e0236 */
[----:B------:R-:W-:-:S03]  /*13d0*/  P2R R59, PR, RZ, 0x20 ;  /* 0x00000020ff3b7803 */ /* 0x000fc60000000000 */
[--C-:B------:R-:W-:Y:S01]  /*13e0*/  IMAD.WIDE R46, R85, 0x4, R54.reuse ;  /* 0x00000004552e7825 */ /* 0x100fe200078e0236 */
[----:B------:R-:W2:Y:S03]  /*13f0*/  @P1 LDG.E.EL R53, desc[UR6][R50.64] ;  /* 0x0000000632351981 */ /* 0x000ea6000c2e1900 */
[----:B------:R-:W-:Y:S01]  /*1400*/  IMAD.WIDE R54, R81, 0x4, R54 ;  /* 0x0000000451367825 */ /* 0x000fe200078e0236 */
[----:B------:R-:W-:-:S03]  /*1410*/  CS2R R80, SRZ ;  /* 0x0000000000507805 */ /* 0x000fc6000001ff00 */
[----:B------:R-:W-:Y:S02]  /*1420*/  IMAD.MOV.U32 R58, RZ, RZ, RZ ;  /* 0x000000ffff3a7224 */ /* 0x000fe400078e00ff */
[----:B------:R-:W-:Y:S01]  /*1430*/  IMAD.MOV.U32 R5, RZ, RZ, RZ ;  /* 0x000000ffff057224 */ /* 0x000fe200078e00ff */
[----:B------:R-:W-:Y:S01]  /*1440*/  FSETP.GEU.AND P5, PT, R78, R57, PT ;  /* 0x000000394e00720b */ /* 0x000fe20003fae000 */
[----:B------:R-:W2:Y:S04]  /*1450*/  @P2 LDG.E.EL R80, desc[UR6][R44.64] ;  /* 0x000000062c502981 */ /* 0x000ea8000c2e1900 */
[----:B------:R-:W2:Y:S04]  /*1460*/  @P2 LDG.E.EL R81, desc[UR6][R42.64] ;  /* 0x000000062a512981 */ /* 0x000ea8000c2e1900 */
[----:B------:R-:W2:Y:S01]  /*1470*/  @P2 LDG.E.EL R58, desc[UR6][R48.64] ;  /* 0x00000006303a2981 */ /* 0x000ea2000c2e1900 */
[----:B------:R-:W-:-:S03]  /*1480*/  FSETP.NAN.AND P2, PT, R36, R36, PT ;  /* 0x000000242400720b */ /* 0x000fc60003f48000 */
[----:B------:R0:W2:Y:S04]  /*1490*/  @P1 LDG.E.EL R52, desc[UR6][R46.64] ;  /* 0x000000062e341981 */ /* 0x0000a8000c2e1900 */
[----:B------:R1:W2:Y:S01]  /*14a0*/  @P1 LDG.E.EL R5, desc[UR6][R54.64] ;  /* 0x0000000636051981 */ /* 0x0002a2000c2e1900 */
[C---:B------:R-:W-:Y:S02]  /*14b0*/  FSETP.NAN.AND P1, PT, R63.reuse, R63, PT ;  /* 0x0000003f3f00720b */ /* 0x040fe40003f28000 */
[----:B------:R-:W-:Y:S02]  /*14c0*/  @P4 FSEL R36, R36, R69, P2 ;  /* 0x0000004524244208 */ /* 0x000fe40001000000 */
[----:B------:R-:W-:Y:S02]  /*14d0*/  @!P6 FSEL R63, R63, R64, P1 ;  /* 0x000000403f3fe208 */ /* 0x000fe40000800000 */
[----:B------:R-:W-:-:S02]  /*14e0*/  FSETP.NAN.AND P1, PT, R57, R57, PT ;  /* 0x000000393900720b */ /* 0x000fc40003f28000 */
[----:B----4-:R-:W-:Y:S02]  /*14f0*/  FSETP.GEU.AND P3, PT, R36, R73, PT ;  /* 0x000000492400720b */ /* 0x010fe40003f6e000 */
[----:B------:R-:W-:-:S04]  /*1500*/  @P5 FSEL R57, R57, R78, P1 ;  /* 0x0000004e39395208 */ /* 0x000fc80000800000 */
[----:B------:R-:W-:Y:S02]  /*1510*/  FSETP.GEU.AND P2, PT, R57, R34, PT ;  /* 0x000000223900720b */ /* 0x000fe40003f4e000 */
[----:B------:R-:W-:-:S05]  /*1520*/  FSETP.NAN.AND P1, PT, R73, R73, PT ;  /* 0x000000494900720b */ /* 0x000fca0003f28000 */
[----:B------:R-:W-:Y:S02]  /*1530*/  @P3 FSEL R73, R73, R36, P1 ;  /* 0x0000002449493208 */ /* 0x000fe40000800000 */
[C---:B------:R-:W-:Y:S02]  /*1540*/  FSETP.NAN.AND P1, PT, R34.reuse, R34, PT ;  /* 0x000000222200720b */ /* 0x040fe40003f28000 */
[----:B0-----:R-:W-:Y:S02]  /*1550*/  P2R R46, PR, RZ, 0x4 ;  /* 0x00000004ff2e7803 */ /* 0x001fe40000000000 */
[----:B------:R-:W-:Y:S02]  /*1560*/  @P2 FSEL R34, R34, R57, P1 ;  /* 0x0000003922222208 */ /* 0x000fe40000800000 */
[-C--:B------:R-:W-:Y:S02]  /*1570*/  FSETP.GEU.AND P2, PT, R63, R12.reuse, PT ;  /* 0x0000000c3f00720b */ /* 0x080fe40003f4e000 */
[----:B------:R-:W-:-:S02]  /*1580*/  FSETP.NAN.AND P1, PT, R12, R12, PT ;  /* 0x0000000c0c00720b */ /* 0x000fc40003f28000 */
[----:B------:R-:W-:-:S09]  /*1590*/  P2R R47, PR, RZ, 0x4 ;  /* 0x00000004ff2f7803 */ /* 0x000fd20000000000 */
[----:B------:R-:W-:Y:S02]  /*15a0*/  @P2 FSEL R12, R12, R63, P1 ;  /* 0x0000003f0c0c2208 */ /* 0x000fe40000800000 */
[C---:B------:R-:W-:Y:S02]  /*15b0*/  FSETP.GT.AND P2, PT, R41.reuse, R70, PT ;  /* 0x000000462900720b */ /* 0x040fe40003f44000 */
[----:B------:R-:W-:Y:S02]  /*15c0*/  FSETP.NAN.AND P1, PT, R41, R41, PT ;  /* 0x000000292900720b */ /* 0x000fe40003f28000 */
[----:B------:R-:W-:-:S09]  /*15d0*/  P2R R48, PR, RZ, 0x4 ;  /* 0x00000004ff307803 */ /* 0x000fd20000000000 */
[----:B------:R-:W-:Y:S02]  /*15e0*/  @!P2 FSEL R41, R41, R70, P1 ;  /* 0x000000462929a208 */ /* 0x000fe40000800000 */
[-C--:B------:R-:W-:Y:S02]  /*15f0*/  FSETP.GEU.AND P2, PT, R12, R33.reuse, PT ;  /* 0x000000210c00720b */ /* 0x080fe40003f4e000 */
[----:B------:R-:W-:Y:S02]  /*1600*/  FSETP.NAN.AND P1, PT, R33, R33, PT ;  /* 0x000000212100720b */ /* 0x000fe40003f28000 */
[----:B------:R-:W-:-:S09]  /*1610*/  P2R R36, PR, RZ, 0x4 ;  /* 0x00000004ff247803 */ /* 0x000fd20000000000 */
[----:B------:R-:W-:Y:S02]  /*1620*/  @P2 FSEL R33, R33, R12, P1 ;  /* 0x0000000c21212208 */ /* 0x000fe40000800000 */
[-C--:B------:R-:W-:Y:S02]  /*1630*/  FSETP.GEU.AND P2, PT, R41, R71.reuse, PT ;  /* 0x000000472900720b */ /* 0x080fe40003f4e000 */
[----:B------:R-:W-:Y:S02]  /*1640*/  FSETP.NAN.AND P1, PT, R71, R71, PT ;  /* 0x000000474700720b */ /* 0x000fe40003f28000 */
        /* <DEDUP_REMOVED lines=20> */
[----:B-1----:R-:W-:-:S09]  /*1790*/  P2R R54, PR, RZ, 0x4 ;  /* 0x00000004ff367803 */ /* 0x002fd20000000000 */
        /* <DEDUP_REMOVED lines=9> */
[-C--:B-----5:R-:W-:Y:S02]  /*1830*/  FSETP.GEU.AND P2, PT, R11, R30.reuse, PT ;  /* 0x0000001e0b00720b */ /* 0x0a0fe40003f4e000 */
[----:B------:R-:W-:Y:S02]  /*1840*/  FSETP.NAN.AND P1, PT, R30, R30, PT ;  /* 0x0000001e1e00720b */ /* 0x000fe40003f28000 */
[----:B------:R-:W-:-:S09]  /*1850*/  P2R R63, PR, RZ, 0x4 ;  /* 0x00000004ff3f7803 */ /* 0x000fd20000000000 */
[----:B------:R-:W-:Y:S02]  /*1860*/  @P2 FSEL R30, R30, R11, P1 ;  /* 0x0000000b1e1e2208 */ /* 0x000fe40000800000 */
        /* <DEDUP_REMOVED lines=39> */
[----:B------:R-:W-:Y:S02]  /*1ae0*/  @P2 SEL R8, R8, R60, P1 ;  /* 0x0000003c08082207 */ /* 0x000fe40000800000 */
        /* <DEDUP_REMOVED lines=48> */
[-C--:B---3--:R-:W-:Y:S02]  /*1df0*/  FSETP.GEU.AND P2, PT, R23, R16.reuse, PT ;  /* 0x000000101700720b */ /* 0x088fe40003f4e000 */
        /* <DEDUP_REMOVED lines=37> */
[----:B------:R-:W-:Y:S02]  /*2050*/  P2R R42, PR, RZ, 0x10 ;  /* 0x00000010ff2a7803 */ /* 0x000fe40000000000 */
[----:B--2---:R-:W-:-:S07]  /*2060*/  FSETP.GEU.AND P4, PT, R15, R84, PT ;  /* 0x000000540f00720b */ /* 0x004fce0003f8e000 */
[----:B------:R-:W-:Y:S02]  /*2070*/  @P1 SEL R7, R7, R76, P2 ;  /* 0x0000004c07071207 */ /* 0x000fe40001000000 */
[-C--:B------:R-:W-:Y:S02]  /*2080*/  FSETP.GEU.AND P2, PT, R4, R79.reuse, PT ;  /* 0x0000004f0400720b */ /* 0x080fe40003f4e000 */
[----:B------:R-:W-:Y:S02]  /*2090*/  P2R R45, PR, RZ, 0x8 ;  /* 0x00000008ff2d7803 */ /* 0x000fe40000000000 */
[----:B------:R-:W-:Y:S02]  /*20a0*/  P2R R61, PR, RZ, 0x2 ;  /* 0x00000002ff3d7803 */ /* 0x000fe40000000000 */
[----:B------:R-:W-:Y:S02]  /*20b0*/  FSETP.NAN.AND P3, PT, R79, R79, PT ;  /* 0x0000004f4f00720b */ /* 0x000fe40003f68000 */
[----:B------:R-:W-:-:S05]  /*20c0*/  FSETP.GEU.AND P1, PT, R14, R87, PT ;  /* 0x000000570e00720b */ /* 0x000fca0003f2e000 */
[----:B------:R-:W-:Y:S02]  /*20d0*/  @P2 SEL R79, R79, R4, P3 ;  /* 0x000000044f4f2207 */ /* 0x000fe40001800000 */
[----:B------:R-:W-:-:S04]  /*20e0*/  FSETP.NAN.AND P3, PT, R84, R84, PT ;  /* 0x000000545400720b */ /* 0x000fc80003f68000 */
[----:B------:R-:W-:Y:S02]  /*20f0*/  @P4 FSEL R84, R84, R15, P3 ;  /* 0x0000000f54544208 */ /* 0x000fe40001800000 */
[C---:B------:R-:W-:Y:S02]  /*2100*/  FSETP.NAN.AND P3, PT, R87.reuse, R87, PT ;  /* 0x000000575700720b */ /* 0x040fe40003f68000 */
[----:B------:R-:W-:Y:S02]  /*2110*/  P2R R74, PR, RZ, 0x2 ;  /* 0x00000002ff4a7803 */ /* 0x000fe40000000000 */
[----:B------:R-:W-:Y:S02]  /*2120*/  @P1 FSEL R87, R87, R14, P3 ;  /* 0x0000000e57571208 */ /* 0x000fe40001800000 */
[----:B------:R-:W-:Y:S02]  /*2130*/  FSETP.GEU.AND P1, PT, R84, R77, PT ;  /* 0x0000004d5400720b */ /* 0x000fe40003f2e000 */
[----:B------:R-:W-:-:S02]  /*2140*/  P2R R72, PR, RZ, 0x4 ;  /* 0x00000004ff487803 */ /* 0x000fc40000000000 */
[----:B------:R-:W-:Y:S02]  /*2150*/  FSETP.GEU.AND P2, PT, R87, R86, PT ;  /* 0x000000565700720b */ /* 0x000fe40003f4e000 */
[----:B------:R-:W-:-:S07]  /*2160*/  FSETP.NAN.AND P3, PT, R77, R77, PT ;  /* 0x0000004d4d00720b */ /* 0x000fce0003f68000 */
[----:B------:R-:W-:Y:S02]  /*2170*/  @P1 FSEL R77, R77, R84, P3 ;  /* 0x000000544d4d1208 */ /* 0x000fe40001800000 */
[----:B------:R-:W-:-:S04]  /*2180*/  FSETP.NAN.AND P3, PT, R86, R86, PT ;  /* 0x000000565600720b */ /* 0x000fc80003f68000 */
[----:B------:R-:W-:Y:S02]  /*2190*/  @P2 FSEL R86, R86, R87, P3 ;  /* 0x0000005756562208 */ /* 0x000fe40001800000 */
[-C--:B------:R-:W-:Y:S02]  /*21a0*/  FSETP.GEU.AND P3, PT, R77, R88.reuse, PT ;  /* 0x000000584d00720b */ /* 0x080fe40003f6e000 */
[----:B------:R-:W-:Y:S02]  /*21b0*/  P2R R73, PR, RZ, 0x10 ;  /* 0x00000010ff497803 */ /* 0x000fe40000000000 */
[----:B------:R-:W-:Y:S02]  /*21c0*/  FSETP.NAN.AND P4, PT, R88, R88, PT ;  /* 0x000000585800720b */ /* 0x000fe40003f88000 */
[----:B------:R-:W-:Y:S02]  /*21d0*/  P2R R75, PR, RZ, 0x2 ;  /* 0x00000002ff4b7803 */ /* 0x000fe40000000000 */
[----:B------:R-:W-:-:S05]  /*21e0*/  ISETP.NE.AND P1, PT, R59, RZ, PT ;  /* 0x000000ff3b00720c */ /* 0x000fca0003f25270 */
[----:B------:R-:W-:Y:S02]  /*21f0*/  @P3 SEL R88, R88, R77, P4 ;  /* 0x0000004d58583207 */ /* 0x000fe40002000000 */
[----:B------:R-:W-:Y:S02]  /*2200*/  FSETP.GEU.AND P4, PT, R86, R90, PT ;  /* 0x0000005a5600720b */ /* 0x000fe40003f8e000 */
[----:B------:R-:W-:Y:S02]  /*2210*/  P2R R59, PR, RZ, 0x4 ;  /* 0x00000004ff3b7803 */ /* 0x000fe40000000000 */
[----:B------:R-:W-:Y:S02]  /*2220*/  FSETP.GEU.AND P2, PT, R3, R80, PT ;  /* 0x000000500300720b */ /* 0x000fe40003f4e000 */
[----:B------:R-:W-:Y:S02]  /*2230*/  P2R R44, PR, RZ, 0x20 ;  /* 0x00000020ff2c7803 */ /* 0x000fe40000000000 */
[----:B------:R-:W-:-:S05]  /*2240*/  FSETP.NAN.AND P5, PT, R90, R90, PT ;  /* 0x0000005a5a00720b */ /* 0x000fca0003fa8000 */
[----:B------:R-:W-:Y:S02]  /*2250*/  @P4 SEL R90, R90, R86, P5 ;  /* 0x000000565a5a4207 */ /* 0x000fe40002800000 */
[C---:B------:R-:W-:Y:S02]  /*2260*/  FSETP.NAN.AND P5, PT, R80.reuse, R80, PT ;  /* 0x000000505000720b */ /* 0x040fe40003fa8000 */
[----:B------:R-:W-:Y:S02]  /*2270*/  P2R R78, PR, RZ, 0x4 ;  /* 0x00000004ff4e7803 */ /* 0x000fe40000000000 */
[----:B------:R-:W-:Y:S02]  /*2280*/  @P2 FSEL R80, R80, R3, P5 ;  /* 0x0000000350502208 */ /* 0x000fe40002800000 */
[-C--:B------:R-:W-:Y:S02]  /*2290*/  FSETP.GEU.AND P2, PT, R2, R53.reuse, PT ;  /* 0x000000350200720b */ /* 0x080fe40003f4e000 */
[----:B------:R-:W-:-:S02]  /*22a0*/  FSETP.NAN.AND P5, PT, R53, R53, PT ;  /* 0x000000353500720b */ /* 0x000fc40003fa8000 */
[----:B------:R-:W-:-:S09]  /*22b0*/  P2R R82, PR, RZ, 0x4 ;  /* 0x00000004ff527803 */ /* 0x000fd20000000000 */
[----:B------:R-:W-:Y:S02]  /*22c0*/  @P2 FSEL R53, R53, R2, P5 ;  /* 0x0000000235352208 */ /* 0x000fe40002800000 */
[-C--:B------:R-:W-:Y:S02]  /*22d0*/  FSETP.GEU.AND P2, PT, R80, R81.reuse, PT ;  /* 0x000000515000720b */ /* 0x080fe40003f4e000 */
[----:B------:R-:W-:Y:S02]  /*22e0*/  FSETP.NAN.AND P5, PT, R81, R81, PT ;  /* 0x000000515100720b */ /* 0x000fe40003fa8000 */
[----:B------:R-:W-:-:S09]  /*22f0*/  P2R R83, PR, RZ, 0x4 ;  /* 0x00000004ff537803 */ /* 0x000fd20000000000 */
[----:B------:R-:W-:Y:S02]  /*2300*/  @P2 FSEL R81, R81, R80, P5 ;  /* 0x0000005051512208 */ /* 0x000fe40002800000 */
[-C--:B------:R-:W-:Y:S02]  /*2310*/  FSETP.GEU.AND P2, PT, R53, R52.reuse, PT ;  /* 0x000000343500720b */ /* 0x080fe40003f4e000 */
[----:B------:R-:W-:Y:S01]  /*2320*/  FSETP.NAN.AND P5, PT, R52, R52, PT ;  /* 0x000000343400720b */ /* 0x000fe20003fa8000 */
[----:B------:R-:W0:Y:S01]  /*2330*/  S2R R18, SR_TID.X ;  /* 0x0000000000127919 */ /* 0x000e220000002100 */
[----:B------:R-:W-:-:S09]  /*2340*/  P2R R43, PR, RZ, 0x40 ;  /* 0x00000040ff2b7803 */ /* 0x000fd20000000000 */
[----:B------:R-:W-:Y:S02]  /*2350*/  @P2 FSEL R52, R52, R53, P5 ;  /* 0x0000003534342208 */ /* 0x000fe40002800000 */
[-C--:B------:R-:W-:Y:S02]  /*2360*/  FSETP.GEU.AND P5, PT, R81, R58.reuse, PT ;  /* 0x0000003a5100720b */ /* 0x080fe40003fae000 */
[----:B------:R-:W-:Y:S02]  /*2370*/  FSETP.NAN.AND P6, PT, R58, R58, PT ;  /* 0x0000003a3a00720b */ /* 0x000fe40003fc8000 */
[----:B------:R-:W-:-:S09]  /*2380*/  P2R R80, PR, RZ, 0x4 ;  /* 0x00000004ff507803 */ /* 0x000fd20000000000 */
[----:B------:R-:W-:Y:S02]  /*2390*/  @P5 SEL R58, R58, R81, P6 ;  /* 0x000000513a3a5207 */ /* 0x000fe40003000000 */
[-C--:B------:R-:W-:Y:S02]  /*23a0*/  FSETP.GEU.AND P6, PT, R52, R5.reuse, PT ;  /* 0x000000053400720b */ /* 0x080fe40003fce000 */
[----:B------:R-:W-:-:S11]  /*23b0*/  FSETP.NAN.AND P2, PT, R5, R5, PT ;  /* 0x000000050500720b */ /* 0x000fd60003f48000 */
[----:B------:R-:W-:Y:S02]  /*23c0*/  @P6 SEL R5, R5, R52, P2 ;  /* 0x0000003405056207 */ /* 0x000fe40001000000 */
[----:B------:R-:W-:Y:S02]  /*23d0*/  P2R R52, PR, RZ, 0x40 ;  /* 0x00000040ff347803 */ /* 0x000fe40000000000 */
[----:B------:R-:W-:-:S04]  /*23e0*/  ISETP.NE.AND P6, PT, R49, RZ, PT ;  /* 0x000000ff3100720c */ /* 0x000fc80003fc5270 */
[----:B------:R-:W-:Y:S02]  /*23f0*/  P2R R49, PR, RZ, 0x40 ;  /* 0x00000040ff317803 */ /* 0x000fe40000000000 */
[----:B------:R-:W-:Y:S01]  /*2400*/  ISETP.NE.AND P6, PT, R46, RZ, PT ;  /* 0x000000ff2e00720c */ /* 0x000fe20003fc5270 */
[----:B0-----:R-:W-:-:S03]  /*2410*/  IMAD.SHL.U32 R16, R18, 0x20, RZ ;  /* 0x0000002012107824 */ /* 0x001fc600078e00ff */
[----:B------:R-:W-:Y:S02]  /*2420*/  P2R R46, PR, RZ, 0x40 ;  /* 0x00000040ff2e7803 */ /* 0x000fe40000000000 */
[----:B------:R-:W-:Y:S02]  /*2430*/  ISETP.NE.AND P6, PT, R45, RZ, PT ;  /* 0x000000ff2d00720c */ /* 0x000fe40003fc5270 */
[----:B------:R-:W-:Y:S02]  /*2440*/  SHF.R.U32.HI R17, RZ, 0x5, R18 ;  /* 0x00000005ff117819 */ /* 0x000fe40000011612 */
[----:B------:R-:W-:Y:S02]  /*2450*/  P2R R45, PR, RZ, 0x40 ;  /* 0x00000040ff2d7803 */ /* 0x000fe40000000000 */
[----:B------:R-:W-:Y:S02]  /*2460*/  ISETP.NE.AND P6, PT, R20, RZ, PT ;  /* 0x000000ff1400720c */ /* 0x000fe40003fc5270 */
[----:B------:R-:W-:-:S02]  /*2470*/  SGXT.U32 R17, R17, 0x2 ;  /* 0x000000021111781a */ /* 0x000fc40000000000 */
[----:B------:R-:W-:Y:S02]  /*2480*/  LOP3.LUT R16, R16, 0x3e0, RZ, 0xc0, !PT ;  /* 0x000003e010107812 */ /* 0x000fe400078ec0ff */
[----:B------:R-:W-:Y:S02]  /*2490*/  P2R R81, PR, RZ, 0x40 ;  /* 0x00000040ff517803 */ /* 0x000fe40000000000 */
[----:B------:R-:W-:Y:S02]  /*24a0*/  ISETP.NE.AND P6, PT, R64, RZ, PT ;  /* 0x000000ff4000720c */ /* 0x000fe40003fc5270 */
[C---:B------:R-:W-:Y:S01]  /*24b0*/  LOP3.LUT R17, R16.reuse, R17, RZ, 0xfc, !PT ;  /* 0x0000001110117212 */ /* 0x040fe200078efcff */
[----:B------:R-:W-:Y:S01]  /*24c0*/  UPRMT UR4, UR5, 0x654, UR4 ;  /* 0x0000065405047896 */ /* 0x000fe20008000004 */
[----:B------:R-:W-:Y:S02]  /*24d0*/  P2R R64, PR, RZ, 0x40 ;  /* 0x00000040ff407803 */ /* 0x000fe40000000000 */
[----:B------:R-:W-:-:S02]  /*24e0*/  LEA.HI R2, R16, R17, RZ, 0x1d ;  /* 0x0000001110027211 */ /* 0x000fc400078fe8ff */
[----:B------:R-:W-:Y:S02]  /*24f0*/  ISETP.NE.AND P6, PT, R55, RZ, PT ;  /* 0x000000ff3700720c */ /* 0x000fe40003fc5270 */
[----:B------:R-:W-:Y:S02]  /*2500*/  SEL R11, RZ, 0x1, !P1 ;  /* 0x00000001ff0b7807 */ /* 0x000fe40004800000 */
[----:B------:R-:W-:Y:S02]  /*2510*/  ISETP.NE.AND P1, PT, R65, RZ, PT ;  /* 0x000000ff4100720c */ /* 0x000fe40003f25270 */
[----:B------:R-:W-:Y:S02]  /*2520*/  LEA R65, R2, UR4, 0x2 ;  /* 0x0000000402417c11 */ /* 0x000fe4000f8e10ff */
[----:B------:R-:W-:Y:S02]  /*2530*/  P2R R55, PR, RZ, 0x40 ;  /* 0x00000040ff377803 */ /* 0x000fe40000000000 */
[----:B------:R-:W-:Y:S01]  /*2540*/  ISETP.NE.AND P6, PT, R50, RZ, PT ;  /* 0x000000ff3200720c */ /* 0x000fe20003fc5270 */
[----:B------:R-:W-:Y:S03]  /*2550*/  STS [R65], R8 ;  /* 0x0000000841007388 */ /* 0x000fe60000000800 */
[----:B------:R-:W-:Y:S01]  /*2560*/  P2R R50, PR, RZ, 0x40 ;  /* 0x00000040ff327803 */ /* 0x000fe20000000000 */
[----:B------:R0:W-:Y:S01]  /*2570*/  STS [R65+0x10], R0 ;  /* 0x0000100041007388 */ /* 0x0001e20000000800 */
[----:B------:R-:W-:-:S03]  /*2580*/  ISETP.NE.AND P6, PT, R12, RZ, PT ;  /* 0x000000ff0c00720c */ /* 0x000fc60003fc5270 */
[----:B------:R1:W-:Y:S04]  /*2590*/  STS [R65+0x20], R7 ;  /* 0x0000200741007388 */ /* 0x0003e80000000800 */
[----:B------:R-:W-:Y:S04]  /*25a0*/  STS [R65+0x30], R79 ;  /* 0x0000304f41007388 */ /* 0x000fe80000000800 */
[----:B------:R-:W-:Y:S04]  /*25b0*/  STS [R65+0x40], R88 ;  /* 0x0000405841007388 */ /* 0x000fe80000000800 */
[----:B------:R-:W-:Y:S04]  /*25c0*/  STS [R65+0x50], R90 ;  /* 0x0000505a41007388 */ /* 0x000fe80000000800 */
[----:B------:R-:W-:Y:S04]  /*25d0*/  STS [R65+0x60], R58 ;  /* 0x0000603a41007388 */ /* 0x000fe80000000800 */
[----:B------:R2:W-:Y:S01]  /*25e0*/  STS [R65+0x70], R5 ;  /* 0x0000700541007388 */ /* 0x0005e20000000800 */
[----:B------:R-:W-:Y:S01]  /*25f0*/  IMAD.SHL.U32 R20, R18, 0x4, RZ ;  /* 0x0000000412147824 */ /* 0x000fe200078e00ff */
[----:B------:R-:W-:-:S02]  /*2600*/  SHF.R.U32.HI R2, RZ, 0x1, R18 ;  /* 0x00000001ff027819 */ /* 0x000fc40000011612 */
[----:B------:R-:W-:Y:S02]  /*2610*/  P2R R84, PR, RZ, 0x40 ;  /* 0x00000040ff547803 */ /* 0x000fe40000000000 */
[----:B------:R-:W-:Y:S02]  /*2620*/  ISETP.NE.AND P6, PT, R47, RZ, PT ;  /* 0x000000ff2f00720c */ /* 0x000fe40003fc5270 */
[----:B------:R-:W-:Y:S02]  /*2630*/  ISETP.NE.AND P2, PT, R13, RZ, PT ;  /* 0x000000ff0d00720c */ /* 0x000fe40003f45270 */
[----:B------:R-:W-:Y:S02]  /*2640*/  LOP3.LUT R20, R20, 0x1fc, RZ, 0xc0, !PT ;  /* 0x000001fc14147812 */ /* 0x000fe400078ec0ff */
[----:B------:R-:W-:Y:S02]  /*2650*/  LOP3.LUT R13, R2, 0x3c, RZ, 0xc0, !PT ;  /* 0x0000003c020d7812 */ /* 0x000fe400078ec0ff */
[----:B------:R-:W-:-:S02]  /*2660*/  P2R R47, PR, RZ, 0x40 ;  /* 0x00000040ff2f7803 */ /* 0x000fc40000000000 */
[----:B------:R-:W-:Y:S01]  /*2670*/  ISETP.NE.AND P6, PT, R44, RZ, PT ;  /* 0x000000ff2c00720c */ /* 0x000fe20003fc5270 */
[----:B------:R-:W-:-:S03]  /*2680*/  IMAD.IADD R13, R20, 0x1, R13 ;  /* 0x00000001140d7824 */ /* 0x000fc600078e020d */
[----:B------:R-:W-:Y:S02]  /*2690*/  P2R R44, PR, RZ, 0x40 ;  /* 0x00000040ff2c7803 */ /* 0x000fe40000000000 */
[----:B------:R-:W-:Y:S01]  /*26a0*/  ISETP.NE.AND P6, PT, R42, RZ, PT ;  /* 0x000000ff2a00720c */ /* 0x000fe20003fc5270 */
[----:B------:R-:W-:Y:S01]  /*26b0*/  IMAD.SHL.U32 R3, R9, 0x4, RZ ;  /* 0x0000000409037824 */ /* 0x000fe200078e00ff */
[----:B------:R-:W-:Y:S01]  /*26c0*/  LEA R13, R13, UR4, 0x2 ;  /* 0x000000040d0d7c11 */ /* 0x000fe2000f8e10ff */
[----:B------:R-:W-:Y:S01]  /*26d0*/  BAR.SYNC.DEFER_BLOCKING 0x0 ;  /* 0x0000000000007b1d */ /* 0x000fe20000010000 */
[----:B------:R-:W-:Y:S02]  /*26e0*/  P2R R42, PR, RZ, 0x40 ;  /* 0x00000040ff2a7803 */ /* 0x000fe40000000000 */
[----:B------:R-:W-:Y:S02]  /*26f0*/  ISETP.NE.AND P6, PT, R68, RZ, PT ;  /* 0x000000ff4400720c */ /* 0x000fe40003fc5270 */
[----:B------:R-:W-:-:S02]  /*2700*/  LOP3.LUT R21, R10, 0x1c, R3, 0xf8, !PT ;  /* 0x0000001c0a157812 */ /* 0x000fc400078ef803 */
[----:B------:R-:W-:Y:S01]  /*2710*/  P2R R68, PR, RZ, 0x40 ;  /* 0x00000040ff447803 */ /* 0x000fe20000000000 */
[----:B------:R-:W2:Y:S01]  /*2720*/  LDC.64 R2, c[0x0][0x218] ;  /* 0x00008600ff027b82 */ /* 0x000ea20000000a00 */
[----:B------:R-:W-:Y:S01]  /*2730*/  ISETP.NE.AND P6, PT, R57, RZ, PT ;  /* 0x000000ff3900720c */ /* 0x000fe20003fc5270 */
[----:B0-----:R-:W-:-:S03]  /*2740*/  IMAD.HI R0, R21, 0x2aaaaaab, RZ ;  /* 0x2aaaaaab15007827 */ /* 0x001fc600078e02ff */
[----:B------:R-:W-:Y:S02]  /*2750*/  P2R R57, PR, RZ, 0x40 ;  /* 0x00000040ff397803 */ /* 0x000fe40000000000 */
[----:B------:R-:W-:Y:S01]  /*2760*/  ISETP.NE.AND P6, PT, R51, RZ, PT ;  /* 0x000000ff3300720c */ /* 0x000fe20003fc5270 */
[----:B------:R-:W0:Y:S01]  /*2770*/  LDS.128 R12, [R13] ;  /* 0x000000000d0c7984 */ /* 0x000e220000000c00 */
[----:B-1----:R-:W-:Y:S02]  /*2780*/  SHF.R.U32.HI R7, RZ, 0x1f, R0 ;  /* 0x0000001fff077819 */ /* 0x002fe40000011600 */
[----:B------:R-:W-:Y:S02]  /*2790*/  P2R R51, PR, RZ, 0x40 ;  /* 0x00000040ff337803 */ /* 0x000fe40000000000 */
[----:B------:R-:W-:Y:S02]  /*27a0*/  ISETP.NE.AND P6, PT, R41, RZ, PT ;  /* 0x000000ff2900720c */ /* 0x000fe40003fc5270 */
[----:B------:R-:W-:-:S02]  /*27b0*/  LEA.HI.SX32 R4, R0, R7, 0x1d ;  /* 0x0000000700047211 */ /* 0x000fc400078feaff */
[----:B------:R-:W-:Y:S02]  /*27c0*/  SHF.R.U32.HI R7, RZ, 0x3, R9 ;  /* 0x00000003ff077819 */ /* 0x000fe40000011609 */
[----:B------:R-:W-:Y:S02]  /*27d0*/  P2R R41, PR, RZ, 0x40 ;  /* 0x00000040ff297803 */ /* 0x000fe40000000000 */
[----:B------:R-:W-:Y:S02]  /*27e0*/  ISETP.NE.AND P6, PT, R48, RZ, PT ;  /* 0x000000ff3000720c */ /* 0x000fe40003fc5270 */
[----:B------:R-:W-:Y:S02]  /*27f0*/  SGXT.U32 R7, R7, 0x4 ;  /* 0x000000040707781a */ /* 0x000fe40000000000 */
[----:B------:R-:W-:Y:S02]  /*2800*/  P2R R77, PR, RZ, 0x10 ;  /* 0x00000010ff4d7803 */ /* 0x000fe40000000000 */
[----:B------:R-:W-:-:S02]  /*2810*/  P2R R48, PR, RZ, 0x40 ;  /* 0x00000040ff307803 */ /* 0x000fc40000000000 */
[----:B------:R-:W-:Y:S02]  /*2820*/  ISETP.NE.AND P6, PT, R43, RZ, PT ;  /* 0x000000ff2b00720c */ /* 0x000fe40003fc5270 */
[----:B------:R-:W-:Y:S01]  /*2830*/  ISETP.NE.AND P4, PT, R63, RZ, PT ;  /* 0x000000ff3f00720c */ /* 0x000fe20003f85270 */
[----:B------:R-:W-:Y:S01]  /*2840*/  IMAD R63, R4, -0x30, R21 ;  /* 0xffffffd0043f7824 */ /* 0x000fe200078e0215 */
[----:B------:R-:W-:Y:S02]  /*2850*/  SEL R19, RZ, 0x1, !P0 ;  /* 0x00000001ff137807 */ /* 0x000fe40004000000 */
[----:B------:R-:W-:Y:S02]  /*2860*/  LOP3.LUT R0, R6, R7, RZ, 0xfc, !PT ;  /* 0x0000000706007212 */ /* 0x000fe400078efcff */
[----:B------:R-:W-:Y:S01]  /*2870*/  ISETP.GE.AND P0, PT, R21, 0xc0, PT ;  /* 0x000000c01500780c */ /* 0x000fe20003f06270 */
[----:B------:R-:W-:Y:S01]  /*2880*/  IMAD R7, R4, 0x930, R63 ;  /* 0x0000093004077824 */ /* 0x000fe200078e023f */
[----:B------:R-:W-:-:S02]  /*2890*/  P2R R43, PR, RZ, 0x40 ;  /* 0x00000040ff2b7803 */ /* 0x000fc40000000000 */
[C---:B------:R-:W-:Y:S01]  /*28a0*/  ISETP.LT.AND P6, PT, R0.reuse, 0x31, !P0 ;  /* 0x000000310000780c */ /* 0x040fe200047c1270 */
[----:B------:R-:W-:-:S04]  /*28b0*/  IMAD R7, R0, 0x30, R7 ;  /* 0x0000003000077824 */ /* 0x000fc800078e0207 */
[----:B--2---:R-:W-:-:S08]  /*28c0*/  IMAD.WIDE R4, R7, 0x4, R2 ;  /* 0x0000000407047825 */ /* 0x004fd000078e0202 */
[----:B0-----:R0:W-:Y:S01]  /*28d0*/  @P6 STG.E.128 desc[UR6][R4.64], R12 ;  /* 0x0000000c04006986 */ /* 0x0011e2000c101d06 */
[----:B------:R-:W-:-:S04]  /*28e0*/  ISETP.NE.AND P6, PT, R43, RZ, PT ;  /* 0x000000ff2b00720c */ /* 0x000fc80003fc5270 */
[----:B------:R-:W-:Y:S02]  /*28f0*/  SEL R8, RZ, 0x1, !P6 ;  /* 0x00000001ff087807 */ /* 0x000fe40007000000 */
[----:B------:R-:W-:Y:S02]  /*2900*/  ISETP.NE.AND P6, PT, R48, RZ, PT ;  /* 0x000000ff3000720c */ /* 0x000fe40003fc5270 */
[----:B------:R-:W-:Y:S02]  /*2910*/  P2R R53, PR, RZ, 0x20 ;  /* 0x00000020ff357803 */ /* 0x000fe40000000000 */
[----:B------:R-:W-:Y:S02]  /*2920*/  SEL R21, RZ, 0x1, !P6 ;  /* 0x00000001ff157807 */ /* 0x000fe40007000000 */
[----:B------:R-:W-:Y:S02]  /*2930*/  ISETP.NE.AND P6, PT, R41, RZ, PT ;  /* 0x000000ff2900720c */ /* 0x000fe40003fc5270 */
[----:B------:R-:W-:-:S02]  /*2940*/  ISETP.NE.AND P5, PT, R54, RZ, PT ;  /* 0x000000ff3600720c */ /* 0x000fc40003fa5270 */
[----:B------:R-:W-:Y:S02]  /*2950*/  P2R R54, PR, RZ, 0x1 ;  /* 0x00000001ff367803 */ /* 0x000fe40000000000 */
[----:B------:R-:W-:Y:S02]  /*2960*/  ISETP.NE.AND P0, PT, R36, RZ, PT ;  /* 0x000000ff2400720c */ /* 0x000fe40003f05270 */
[----:B------:R-:W-:Y:S02]  /*2970*/  SEL R36, RZ, 0x1, !P6 ;  /* 0x00000001ff247807 */ /* 0x000fe40007000000 */
[----:B------:R-:W-:-:S04]  /*2980*/  ISETP.NE.AND P6, PT, R51, RZ, PT ;  /* 0x000000ff3300720c */ /* 0x000fc80003fc5270 */
[----:B------:R-:W-:Y:S02]  /*2990*/  SEL R41, RZ, 0x1, !P6 ;  /* 0x00000001ff297807 */ /* 0x000fe40007000000 */
[----:B------:R-:W-:-:S04]  /*29a0*/  ISETP.NE.AND P6, PT, R57, RZ, PT ;  /* 0x000000ff3900720c */ /* 0x000fc80003fc5270 */
[----:B------:R-:W-:Y:S02]  /*29b0*/  SEL R43, RZ, 0x1, !P6 ;  /* 0x00000001ff2b7807 */ /* 0x000fe40007000000 */
[----:B------:R-:W-:-:S04]  /*29c0*/  ISETP.NE.AND P6, PT, R68, RZ, PT ;  /* 0x000000ff4400720c */ /* 0x000fc80003fc5270 */
[----:B------:R-:W-:Y:S02]  /*29d0*/  SEL R48, RZ, 0x1, !P6 ;  /* 0x00000001ff307807 */ /* 0x000fe40007000000 */
[----:B------:R-:W-:-:S04]  /*29e0*/  ISETP.NE.AND P6, PT, R42, RZ, PT ;  /* 0x000000ff2a00720c */ /* 0x000fc80003fc5270 */
[----:B------:R-:W-:Y:S02]  /*29f0*/  SEL R11, R11, 0x2, P6 ;  /* 0x000000020b0b7807 */ /* 0x000fe40003000000 */
[----:B------:R-:W-:-:S04]  /*2a00*/  ISETP.NE.AND P6, PT, R44, RZ, PT ;  /* 0x000000ff2c00720c */ /* 0x000fc80003fc5270 */
[----:B------:R-:W-:Y:S02]  /*2a10*/  SEL R19, R19, 0x2, P6 ;  /* 0x0000000213137807 */ /* 0x000fe40003000000 */
[----:B------:R-:W-:-:S04]  /*2a20*/  ISETP.NE.AND P6, PT, R47, RZ, PT ;  /* 0x000000ff2f00720c */ /* 0x000fc80003fc5270 */
[----:B------:R-:W-:-:S04]  /*2a30*/  SEL R8, R8, 0x2, P6 ;  /* 0x0000000208087807 */ /* 0x000fc80003000000 */
[----:B------:R-:W-:Y:S02]  /*2a40*/  SEL R8, R8, 0x3, P0 ;  /* 0x0000000308087807 */ /* 0x000fe40000000000 */
[----:B------:R-:W-:-:S04]  /*2a50*/  ISETP.NE.AND P0, PT, R29, RZ, PT ;  /* 0x000000ff1d00720c */ /* 0x000fc80003f05270 */
[----:B0-----:R-:W-:Y:S02]  /*2a60*/  P2R R4, PR, RZ, 0x1 ;  /* 0x00000001ff047803 */ /* 0x001fe40000000000 */
[----:B------:R-:W-:-:S04]  /*2a70*/  ISETP.NE.AND P0, PT, R37, RZ, PT ;  /* 0x000000ff2500720c */ /* 0x000fc80003f05270 */
[----:B------:R-:W-:Y:S02]  /*2a80*/  P2R R5, PR, RZ, 0x1 ;  /* 0x00000001ff057803 */ /* 0x000fe40000000000 */
[----:B------:R-:W-:Y:S02]  /*2a90*/  ISETP.NE.AND P0, PT, R82, RZ, PT ;  /* 0x000000ff5200720c */ /* 0x000fe40003f05270 */
[----:B------:R-:W-:Y:S02]  /*2aa0*/  ISETP.NE.AND P6, PT, R84, RZ, PT ;  /* 0x000000ff5400720c */ /* 0x000fe40003fc5270 */
[----:B------:R-:W-:Y:S02]  /*2ab0*/  P2R R12, PR, RZ, 0x1 ;  /* 0x00000001ff0c7803 */ /* 0x000fe40000000000 */
[----:B------:R-:W-:Y:S02]  /*2ac0*/  ISETP.NE.AND P0, PT, R78, RZ, PT ;  /* 0x000000ff4e00720c */ /* 0x000fe40003f05270 */
[----:B------:R-:W-:-:S02]  /*2ad0*/  SEL R21, R21, 0x2, P6 ;  /* 0x0000000215157807 */ /* 0x000fc40003000000 */
[----:B------:R-:W-:Y:S02]  /*2ae0*/  ISETP.NE.AND P6, PT, R50, RZ, PT ;  /* 0x000000ff3200720c */ /* 0x000fe40003fc5270 */
[----:B------:R-:W-:Y:S02]  /*2af0*/  P2R R13, PR, RZ, 0x1 ;  /* 0x00000001ff0d7803 */ /* 0x000fe40000000000 */
[----:B------:R-:W-:Y:S02]  /*2b00*/  ISETP.NE.AND P0, PT, R74, RZ, PT ;  /* 0x000000ff4a00720c */ /* 0x000fe40003f05270 */
[----:B------:R-:W-:Y:S02]  /*2b10*/  SEL R36, R36, 0x2, P6 ;  /* 0x0000000224247807 */ /* 0x000fe40003000000 */
[----:B------:R-:W-:Y:S02]  /*2b20*/  ISETP.NE.AND P6, PT, R55, RZ, PT ;  /* 0x000000ff3700720c */ /* 0x000fe40003fc5270 */
[----:B------:R-:W-:-:S02]  /*2b30*/  P2R R14, PR, RZ, 0x1 ;  /* 0x00000001ff0e7803 */ /* 0x000fc40000000000 */
[----:B------:R-:W-:Y:S02]  /*2b40*/  ISETP.NE.AND P0, PT, R73, RZ, PT ;  /* 0x000000ff4900720c */ /* 0x000fe40003f05270 */
[----:B------:R-:W-:Y:S02]  /*2b50*/  SEL R41, R41, 0x2, P6 ;  /* 0x0000000229297807 */ /* 0x000fe40003000000 */
        /* <DEDUP_REMOVED lines=18> */
[----:B------:R-:W-:-:S04]  /*2c80*/  ISETP.NE.AND P0, PT, R22, RZ, PT ;  /* 0x000000ff1600720c */ /* 0x000fc80003f05270 */
        /* <DEDUP_REMOVED lines=28> */
[----:B------:R-:W-:Y:S02]  /*2e50*/  SEL R19, R19, 0x4, P0 ;  /* 0x0000000413137807 */ /* 0x000fe40000000000 */
[----:B------:R-:W-:Y:S02]  /*2e60*/  ISETP.NE.AND P0, PT, R22, RZ, PT ;  /* 0x000000ff1600720c */ /* 0x000fe40003f05270 */
[----:B------:R-:W-:Y:S02]  /*2e70*/  SEL R21, R21, 0x3, P6 ;  /* 0x0000000315157807 */ /* 0x000fe40003000000 */
[----:B------:R-:W-:Y:S02]  /*2e80*/  SEL R8, R8, 0x4, P0 ;  /* 0x0000000408087807 */ /* 0x000fe40000000000 */
[----:B------:R-:W-:Y:S02]  /*2e90*/  ISETP.NE.AND P0, PT, R23, RZ, PT ;  /* 0x000000ff1700720c */ /* 0x000fe40003f05270 */
[----:B------:R-:W-:-:S02]  /*2ea0*/  SEL R36, R36, 0x3, P5 ;  /* 0x0000000324247807 */ /* 0x000fc40002800000 */
[----:B------:R-:W-:Y:S02]  /*2eb0*/  SEL R21, R21, 0x4, P0 ;  /* 0x0000000415157807 */ /* 0x000fe40000000000 */
[----:B------:R-:W-:Y:S02]  /*2ec0*/  ISETP.NE.AND P0, PT, R24, RZ, PT ;  /* 0x000000ff1800720c */ /* 0x000fe40003f05270 */
[----:B------:R-:W-:Y:S02]  /*2ed0*/  P2R R76, PR, RZ, 0x8 ;  /* 0x00000008ff4c7803 */ /* 0x000fe40000000000 */
[----:B------:R-:W-:Y:S02]  /*2ee0*/  SEL R36, R36, 0x4, P0 ;  /* 0x0000000424247807 */ /* 0x000fe40000000000 */
[----:B------:R-:W-:Y:S02]  /*2ef0*/  SEL R41, R41, 0x3, P4 ;  /* 0x0000000329297807 */ /* 0x000fe40002000000 */
[----:B------:R-:W-:-:S02]  /*2f00*/  ISETP.NE.AND P0, PT, R25, RZ, PT ;  /* 0x000000ff1900720c */ /* 0x000fc40003f05270 */
[----:B------:R-:W-:Y:S02]  /*2f10*/  ISETP.NE.AND P3, PT, R67, RZ, PT ;  /* 0x000000ff4300720c */ /* 0x000fe40003f65270 */
[----:B------:R-:W-:Y:S02]  /*2f20*/  SEL R41, R41, 0x4, P0 ;  /* 0x0000000429297807 */ /* 0x000fe40000000000 */
[----:B------:R-:W-:Y:S02]  /*2f30*/  SEL R43, R43, 0x3, P3 ;  /* 0x000000032b2b7807 */ /* 0x000fe40001800000 */
[----:B------:R-:W-:Y:S02]  /*2f40*/  ISETP.NE.AND P0, PT, R26, RZ, PT ;  /* 0x000000ff1a00720c */ /* 0x000fe40003f05270 */
[----:B------:R-:W-:Y:S02]  /*2f50*/  SEL R48, R48, 0x3, P2 ;  /* 0x0000000330307807 */ /* 0x000fe40001000000 */
[----:B------:R-:W-:-:S02]  /*2f60*/  SEL R43, R43, 0x4, P0 ;  /* 0x000000042b2b7807 */ /* 0x000fc40000000000 */
[----:B------:R-:W-:Y:S02]  /*2f70*/  ISETP.NE.AND P0, PT, R27, RZ, PT ;  /* 0x000000ff1b00720c */ /* 0x000fe40003f05270 */
[----:B------:R-:W-:Y:S02]  /*2f80*/  SEL R11, R11, 0x4, P1 ;  /* 0x000000040b0b7807 */ /* 0x000fe40000800000 */
[----:B------:R-:W-:Y:S02]  /*2f90*/  SEL R48, R48, 0x4, P0 ;  /* 0x0000000430307807 */ /* 0x000fe40000000000 */
[----:B------:R-:W-:-:S04]  /*2fa0*/  ISETP.NE.AND P0, PT, R30, RZ, PT ;  /* 0x000000ff1e00720c */ /* 0x000fc80003f05270 */
        /* <DEDUP_REMOVED lines=33> */
[----:B------:R-:W-:Y:S02]  /*31c0*/  ISETP.NE.AND P0, PT, R4, RZ, PT ;  /* 0x000000ff0400720c */ /* 0x000fe40003f05270 */
[----:B------:R-:W-:-:S04]  /*31d0*/  LOP3.LUT R4, R20, 0x200, RZ, 0xfc, !PT ;  /* 0x0000020014047812 */ /* 0x000fc800078efcff */
[----:B------:R-:W-:-:S04]  /*31e0*/  SHF.R.U32.HI R4, RZ, 0x3, R4 ;  /* 0x00000003ff047819 */ /* 0x000fc80000011604 */
[----:B------:R-:W-:-:S05]  /*31f0*/  LOP3.LUT R5, R4, 0x7c, RZ, 0xc0, !PT ;  /* 0x0000007c04057812 */ /* 0x000fca00078ec0ff */
[----:B------:R-:W-:-:S05]  /*3200*/  IMAD.IADD R5, R20, 0x1, R5 ;  /* 0x0000000114057824 */ /* 0x000fca00078e0205 */
[----:B------:R-:W-:-:S06]  /*3210*/  LEA R12, R5, UR4, 0x2 ;  /* 0x00000004050c7c11 */ /* 0x000fcc000f8e10ff */
[----:B------:R-:W0:Y:S01]  /*3220*/  LDS.128 R12, [R12+0x800] ;  /* 0x000800000c0c7984 */ /* 0x000e220000000c00 */
[----:B------:R-:W-:Y:S02]  /*3230*/  SEL R19, R19, 0x7, P0 ;  /* 0x0000000713137807 */ /* 0x000fe40000000000 */
[----:B------:R-:W-:Y:S02]  /*3240*/  ISETP.NE.AND P0, PT, R54, RZ, PT ;  /* 0x000000ff3600720c */ /* 0x000fe40003f05270 */
[----:B------:R-:W-:Y:S01]  /*3250*/  LOP3.LUT R0, R0, 0x10, RZ, 0xfc, !PT ;  /* 0x0000001000007812 */ /* 0x000fe200078efcff */
[----:B------:R-:W-:-:S03]  /*3260*/  IMAD.SHL.U32 R5, R9, 0x8, RZ ;  /* 0x0000000809057824 */ /* 0x000fc600078e00ff */
[----:B------:R-:W-:Y:S02]  /*3270*/  ISETP.LT.AND P0, PT, R0, 0x31, !P0 ;  /* 0x000000310000780c */ /* 0x000fe40004701270 */
[----:B------:R-:W-:Y:S01]  /*3280*/  SHF.R.U32.HI R0, RZ, 0x2, R9 ;  /* 0x00000002ff007819 */ /* 0x000fe20000011609 */
[----:B------:R-:W-:Y:S01]  /*3290*/  VIADD R9, R7, 0x300 ;  /* 0x0000030007097836 */ /* 0x000fe20000000000 */
[----:B------:R-:W-:-:S03]  /*32a0*/  LOP3.LUT R5, R10, 0x18, R5, 0xf8, !PT ;  /* 0x000000180a057812 */ /* 0x000fc600078ef805 */
[----:B------:R-:W-:Y:S01]  /*32b0*/  IMAD.WIDE R2, R9, 0x4, R2 ;  /* 0x0000000409027825 */ /* 0x000fe200078e0202 */
[----:B------:R-:W-:Y:S02]  /*32c0*/  ISETP.NE.AND P2, PT, R39, RZ, PT ;  /* 0x000000ff2700720c */ /* 0x000fe40003f45270 */
[----:B------:R-:W-:Y:S01]  /*32d0*/  ISETP.NE.AND P1, PT, R28, RZ, PT ;  /* 0x000000ff1c00720c */ /* 0x000fe20003f25270 */
[----:B------:R-:W-:Y:S01]  /*32e0*/  IMAD.HI R4, R5, 0x2aaaaaab, RZ ;  /* 0x2aaaaaab05047827 */ /* 0x000fe200078e02ff */
[----:B------:R-:W-:Y:S02]  /*32f0*/  ISETP.NE.AND P6, PT, R71, RZ, PT ;  /* 0x000000ff4700720c */ /* 0x000fe40003fc5270 */
[----:B------:R-:W-:Y:S02]  /*3300*/  ISETP.NE.AND P5, PT, R62, RZ, PT ;  /* 0x000000ff3e00720c */ /* 0x000fe40003fa5270 */
[----:B------:R-:W-:Y:S02]  /*3310*/  SGXT.U32 R7, R0, 0x5 ;  /* 0x000000050007781a */ /* 0x000fe40000000000 */
[----:B------:R-:W-:-:S02]  /*3320*/  SEL R22, R11, 0x8, P2 ;  /* 0x000000080b167807 */ /* 0x000fc40001000000 */
[----:B------:R-:W-:Y:S02]  /*3330*/  SEL R19, R19, 0x8, P1 ;  /* 0x0000000813137807 */ /* 0x000fe40000800000 */
[----:B------:R-:W-:Y:S02]  /*3340*/  SEL R8, R8, 0x7, P6 ;  /* 0x0000000708087807 */ /* 0x000fe40003000000 */
[----:B------:R-:W-:Y:S02]  /*3350*/  SEL R21, R21, 0x7, P5 ;  /* 0x0000000715157807 */ /* 0x000fe40002800000 */
[----:B------:R-:W-:Y:S01]  /*3360*/  ISETP.NE.AND P2, PT, R72, RZ, PT ;  /* 0x000000ff4800720c */ /* 0x000fe20003f45270 */
[----:B0-----:R0:W-:Y:S01]  /*3370*/  @P0 STG.E.128 desc[UR6][R2.64], R12 ;  /* 0x0000000c02000986 */ /* 0x0011e2000c101d06 */
[----:B------:R-:W-:Y:S02]  /*3380*/  ISETP.NE.AND P1, PT, R61, RZ, PT ;  /* 0x000000ff3d00720c */ /* 0x000fe40003f25270 */
[----:B------:R-:W-:-:S02]  /*3390*/  SHF.R.U32.HI R11, RZ, 0x1f, R4 ;  /* 0x0000001fff0b7819 */ /* 0x000fc40000011604 */
[----:B------:R-:W-:Y:S01]  /*33a0*/  LOP3.LUT R7, R6, R7, RZ, 0xfc, !PT ;  /* 0x0000000706077212 */ /* 0x000fe200078efcff */
[C---:B------:R-:W-:Y:S01]  /*33b0*/  IMAD.SHL.U32 R0, R18.reuse, 0x8, RZ ;  /* 0x0000000812007824 */ /* 0x040fe200078e00ff */
[----:B------:R-:W-:Y:S01]  /*33c0*/  ISETP.NE.AND P4, PT, R75, RZ, PT ;  /* 0x000000ff4b00720c */ /* 0x000fe20003f85270 */
[----:B------:R-:W-:Y:S01]  /*33d0*/  IMAD.SHL.U32 R18, R18, 0x2, RZ ;  /* 0x0000000212127824 */ /* 0x000fe200078e00ff */
[----:B------:R-:W-:Y:S02]  /*33e0*/  ISETP.NE.AND P3, PT, R59, RZ, PT ;  /* 0x000000ff3b00720c */ /* 0x000fe40003f65270 */
[----:B------:R-:W-:Y:S02]  /*33f0*/  SEL R8, R8, 0x8, P1 ;  /* 0x0000000808087807 */ /* 0x000fe40000800000 */
[----:B------:R-:W-:Y:S02]  /*3400*/  SEL R21, R21, 0x8, P2 ;  /* 0x0000000815157807 */ /* 0x000fe40001000000 */
[----:B------:R-:W-:-:S02]  /*3410*/  ISETP.NE.AND P1, PT, R80, RZ, PT ;  /* 0x000000ff5000720c */ /* 0x000fc40003f25270 */
[----:B------:R-:W-:Y:S02]  /*3420*/  ISETP.NE.AND P2, PT, R83, RZ, PT ;  /* 0x000000ff5300720c */ /* 0x000fe40003f45270 */
[----:B------:R-:W-:Y:S02]  /*3430*/  LEA.HI.SX32 R4, R4, R11, 0x1d ;  /* 0x0000000b04047211 */ /* 0x000fe400078feaff */
[----:B------:R-:W-:Y:S02]  /*3440*/  ISETP.GE.AND P0, PT, R7, 0x31, PT ;  /* 0x000000310700780c */ /* 0x000fe40003f06270 */
[----:B------:R-:W-:Y:S02]  /*3450*/  SEL R36, R36, 0x7, P4 ;  /* 0x0000000724247807 */ /* 0x000fe40002000000 */
[----:B------:R-:W-:Y:S02]  /*3460*/  SEL R41, R41, 0x7, P3 ;  /* 0x0000000729297807 */ /* 0x000fe40001800000 */
[----:B------:R-:W-:-:S02]  /*3470*/  ISETP.NE.AND P6, PT, R52, RZ, PT ;  /* 0x000000ff3400720c */ /* 0x000fc40003fc5270 */
[----:B------:R-:W-:Y:S02]  /*3480*/  ISETP.NE.AND P5, PT, R53, RZ, PT ;  /* 0x000000ff3500720c */ /* 0x000fe40003fa5270 */
[----:B------:R-:W-:Y:S02]  /*3490*/  ISETP.NE.AND P4, PT, R77, RZ, PT ;  /* 0x000000ff4d00720c */ /* 0x000fe40003f85270 */
[----:B------:R-:W-:Y:S02]  /*34a0*/  ISETP.NE.AND P3, PT, R76, RZ, PT ;  /* 0x000000ff4c00720c */ /* 0x000fe40003f65270 */
[----:B------:R-:W-:Y:S01]  /*34b0*/  LOP3.LUT R6, R0, 0x3f8, RZ, 0xc0, !PT ;  /* 0x000003f800067812 */ /* 0x000fe200078ec0ff */
[----:B------:R-:W-:Y:S01]  /*34c0*/  IMAD R0, R4, -0x30, R5 ;  /* 0xffffffd004007824 */ /* 0x000fe200078e0205 */
[----:B------:R-:W-:Y:S02]  /*34d0*/  SEL R43, R43, 0x7, P2 ;  /* 0x000000072b2b7807 */ /* 0x000fe40001000000 */
[----:B------:R-:W-:-:S02]  /*34e0*/  SEL R48, R48, 0x7, P1 ;  /* 0x0000000730307807 */ /* 0x000fc40000800000 */
[----:B------:R-:W-:Y:S02]  /*34f0*/  LOP3.LUT R9, R18, 0xf8, RZ, 0xc0, !PT ;  /* 0x000000f812097812 */ /* 0x000fe400078ec0ff */
[----:B------:R-:W-:Y:S02]  /*3500*/  ISETP.LT.AND P0, PT, R5, 0xc0, !P0 ;  /* 0x000000c00500780c */ /* 0x000fe40004701270 */
[----:B------:R-:W-:Y:S02]  /*3510*/  PRMT R5, R19, 0x8880, RZ ;  /* 0x0000888013057816 */ /* 0x000fe400000000ff */
[----:B------:R-:W-:Y:S02]  /*3520*/  PRMT R8, R8, 0x8880, RZ ;  /* 0x0000888008087816 */ /* 0x000fe400000000ff */
[----:B------:R-:W-:Y:S02]  /*3530*/  PRMT R11, R21, 0x8880, RZ ;  /* 0x00008880150b7816 */ /* 0x000fe400000000ff */
[----:B------:R-:W-:-:S02]  /*3540*/  SEL R36, R36, 0x8, P3 ;  /* 0x0000000824247807 */ /* 0x000fc40001800000 */
[----:B------:R-:W-:Y:S02]  /*3550*/  SEL R41, R41, 0x8, P4 ;  /* 0x0000000829297807 */ /* 0x000fe40002000000 */
[----:B------:R-:W-:Y:S02]  /*3560*/  SEL R43, R43, 0x8, P5 ;  /* 0x000000082b2b7807 */ /* 0x000fe40002800000 */
[----:B------:R-:W-:Y:S02]  /*3570*/  SEL R48, R48, 0x8, P6 ;  /* 0x0000000830307807 */ /* 0x000fe40003000000 */
[----:B------:R-:W-:Y:S02]  /*3580*/  IADD3 R6, R9, UR4, R6 ;  /* 0x0000000409067c10 */ /* 0x000fe4000fffe006 */
[----:B------:R-:W-:Y:S02]  /*3590*/  LEA.HI R16, R16, R17, RZ, 0x1e ;  /* 0x0000001110107211 */ /* 0x000fe400078ff0ff */
[----:B------:R-:W-:Y:S01]  /*35a0*/  PRMT R5, R5, 0x7710, RZ ;  /* 0x0000771005057816 */ /* 0x000fe200000000ff */
[----:B------:R-:W-:Y:S01]  /*35b0*/  BAR.SYNC.DEFER_BLOCKING 0x0 ;  /* 0x0000000000007b1d */ /* 0x000fe20000010000 */
[----:B------:R-:W-:-:S02]  /*35c0*/  PRMT R9, R8, 0x7710, RZ ;  /* 0x0000771008097816 */ /* 0x000fc400000000ff */
[----:B------:R-:W-:Y:S02]  /*35d0*/  PRMT R11, R11, 0x7710, RZ ;  /* 0x000077100b0b7816 */ /* 0x000fe400000000ff */
[----:B------:R-:W-:Y:S02]  /*35e0*/  PRMT R22, R22, 0x8880, RZ ;  /* 0x0000888016167816 */ /* 0x000fe400000000ff */
[----:B------:R-:W-:Y:S02]  /*35f0*/  PRMT R36, R36, 0x8880, RZ ;  /* 0x0000888024247816 */ /* 0x000fe400000000ff */
[----:B------:R-:W-:Y:S02]  /*3600*/  PRMT R41, R41, 0x8880, RZ ;  /* 0x0000888029297816 */ /* 0x000fe400000000ff */
[----:B------:R-:W-:Y:S02]  /*3610*/  PRMT R43, R43, 0x8880, RZ ;  /* 0x000088802b2b7816 */ /* 0x000fe400000000ff */
[----:B0-----:R-:W-:-:S02]  /*3620*/  PRMT R13, R48, 0x8880, RZ ;  /* 0x00008880300d7816 */ /* 0x001fc400000000ff */
[----:B------:R-:W-:Y:S02]  /*3630*/  PRMT R3, R22, 0x7710, RZ ;  /* 0x0000771016037816 */ /* 0x000fe400000000ff */
[----:B------:R-:W-:Y:S01]  /*3640*/  PRMT R13, R13, 0x7710, RZ ;  /* 0x000077100d0d7816 */ /* 0x000fe200000000ff */
[----:B------:R0:W-:Y:S04]  /*3650*/  STS.U8 [R16+UR4+0x4], R5 ;  /* 0x0000040510007988 */ /* 0x0001e80008000004 */
[----:B------:R1:W-:Y:S04]  /*3660*/  STS.U8 [R16+UR4+0x8], R9 ;  /* 0x0000080910007988 */ /* 0x0003e80008000004 */
[----:B------:R2:W-:Y:S01]  /*3670*/  STS.U8 [R16+UR4+0xc], R11 ;  /* 0x00000c0b10007988 */ /* 0x0005e20008000004 */
[----:B0-----:R-:W-:-:S02]  /*3680*/  PRMT R5, R36, 0x7710, RZ ;  /* 0x0000771024057816 */ /* 0x001fc400000000ff */
[----:B-1----:R-:W-:Y:S02]  /*3690*/  PRMT R9, R41, 0x7710, RZ ;  /* 0x0000771029097816 */ /* 0x002fe400000000ff */
[----:B--2---:R-:W-:Y:S01]  /*36a0*/  PRMT R11, R43, 0x7710, RZ ;  /* 0x000077102b0b7816 */ /* 0x004fe200000000ff */
[----:B------:R0:W-:Y:S04]  /*36b0*/  STS.U8 [R16+UR4], R3 ;  /* 0x0000000310007988 */ /* 0x0001e80008000004 */
[----:B------:R1:W-:Y:S04]  /*36c0*/  STS.U8 [R16+UR4+0x10], R5 ;  /* 0x0000100510007988 */ /* 0x0003e80008000004 */
[----:B------:R1:W-:Y:S04]  /*36d0*/  STS.U8 [R16+UR4+0x14], R9 ;  /* 0x0000140910007988 */ /* 0x0003e80008000004 */
[----:B------:R1:W-:Y:S04]  /*36e0*/  STS.U8 [R16+UR4+0x18], R11 ;  /* 0x0000180b10007988 */ /* 0x0003e80008000004 */
[----:B------:R1:W-:Y:S01]  /*36f0*/  STS.U8 [R16+UR4+0x1c], R13 ;  /* 0x00001c0d10007988 */ /* 0x0003e20008000004 */
[----:B------:R-:W-:-:S04]  /*3700*/  IMAD R7, R7, 0x30, R0 ;  /* 0x0000003007077824 */ /* 0x000fc800078e0200 */
[----:B------:R-:W-:Y:S01]  /*3710*/  IMAD R7, R4, 0x930, R7 ;  /* 0x0000093004077824 */ /* 0x000fe200078e0207 */
[----:B------:R-:W-:Y:S04]  /*3720*/  BAR.SYNC.DEFER_BLOCKING 0x0 ;  /* 0x0000000000007b1d */ /* 0x000fe80000010000 */
[----:B------:R-:W-:-:S04]  /*3730*/  IADD3 R2, P1, R7, UR8, RZ ;  /* 0x0000000807027c10 */ /* 0x000fc8000ff3e0ff */
[----:B0-----:R-:W-:Y:S01]  /*3740*/  LEA.HI.X.SX32 R3, R7, UR9, 0x1, P1 ;  /* 0x0000000907037c11 */ /* 0x001fe200088f0eff */
[----:B-1----:R-:W-:Y:S08]  /*3750*/  @!P0 EXIT ;  /* 0x000000000000894d */ /* 0x002ff00003800000 */
[----:B------:R-:W0:Y:S04]  /*3760*/  LDS.64 R6, [R6] ;  /* 0x0000000006067984 */ /* 0x000e280000000a00 */
[----:B0-----:R-:W-:Y:S01]  /*3770*/  STG.E.64 desc[UR6][R2.64], R6 ;  /* 0x0000000602007986 */ /* 0x001fe2000c101b06 */
[----:B------:R-:W-:Y:S05]  /*3780*/  EXIT ;  /* 0x000000000000794d */ /* 0x000fea0003800000 */
.L_x_0:
[----:B------:R-:W-:-:S00]  /*3790*/  BRA `(.L_x_0) ;  /* 0xfffffffc00fc7947 */ /* 0x000fc0000383ffff */
[----:B------:R-:W-:-:S00]  /*37a0*/  NOP ;  /* 0x0000000000007918 */ /* 0x000fc00000000000 */
        /* <DEDUP_REMOVED lines=13> */
.L_x_1:


//--------------------- .nv.shared.triton_poi_fused_max_pool2d_with_indices_3 --------------------------
	.section	.nv.shared.triton_poi_fused_max_pool2d_with_indices_3,"aw",@nobits
	.sectionflags	@""
	.align	16
	.zero		1024


//--------------------- .nv.constant0.triton_poi_fused_max_pool2d_with_indices_3 --------------------------
	.section	.nv.constant0.triton_poi_fused_max_pool2d_with_indices_3,"a",@progbits
	.sectionflags	@""
	.align	4
.nv.constant0.triton_poi_fused_max_pool2d_with_indices_3:
	.zero		560
